//
// Generated by NVIDIA NVVM Compiler
//
// Compiler Build ID: CL-36424714
// Cuda compilation tools, release 13.0, V13.0.88
// Based on NVVM 20.0.0
//

.version 9.0
.target sm_100
.address_size 64

	// .globl	_Z23doGatedActivationKernelIL14ActivationType0EEvP6__halfPKS1_PKlllPKfS8_S8_

.visible .entry _Z23doGatedActivationKernelIL14ActivationType0EEvP6__halfPKS1_PKlllPKfS8_S8_(
	.param .u64 .ptr .align 1 _Z23doGatedActivationKernelIL14ActivationType0EEvP6__halfPKS1_PKlllPKfS8_S8__param_0,
	.param .u64 .ptr .align 1 _Z23doGatedActivationKernelIL14ActivationType0EEvP6__halfPKS1_PKlllPKfS8_S8__param_1,
	.param .u64 .ptr .align 1 _Z23doGatedActivationKernelIL14ActivationType0EEvP6__halfPKS1_PKlllPKfS8_S8__param_2,
	.param .u64 _Z23doGatedActivationKernelIL14ActivationType0EEvP6__halfPKS1_PKlllPKfS8_S8__param_3,
	.param .u64 _Z23doGatedActivationKernelIL14ActivationType0EEvP6__halfPKS1_PKlllPKfS8_S8__param_4,
	.param .u64 .ptr .align 1 _Z23doGatedActivationKernelIL14ActivationType0EEvP6__halfPKS1_PKlllPKfS8_S8__param_5,
	.param .u64 .ptr .align 1 _Z23doGatedActivationKernelIL14ActivationType0EEvP6__halfPKS1_PKlllPKfS8_S8__param_6,
	.param .u64 .ptr .align 1 _Z23doGatedActivationKernelIL14ActivationType0EEvP6__halfPKS1_PKlllPKfS8_S8__param_7
)
{
	.reg .pred 	%p<4>;
	.reg .b16 	%rs<25>;
	.reg .b32 	%r<31>;
	.reg .b32 	%f<127>;
	.reg .b64 	%rd<37>;

	ld.param.u64 	%rd14, [_Z23doGatedActivationKernelIL14ActivationType0EEvP6__halfPKS1_PKlllPKfS8_S8__param_0];
	ld.param.u64 	%rd15, [_Z23doGatedActivationKernelIL14ActivationType0EEvP6__halfPKS1_PKlllPKfS8_S8__param_1];
	ld.param.u64 	%rd17, [_Z23doGatedActivationKernelIL14ActivationType0EEvP6__halfPKS1_PKlllPKfS8_S8__param_2];
	ld.param.u64 	%rd16, [_Z23doGatedActivationKernelIL14ActivationType0EEvP6__halfPKS1_PKlllPKfS8_S8__param_3];
	ld.param.u64 	%rd18, [_Z23doGatedActivationKernelIL14ActivationType0EEvP6__halfPKS1_PKlllPKfS8_S8__param_4];
	cvta.to.global.u64 	%rd19, %rd17;
	mov.u32 	%r1, %ctaid.x;
	cvt.u64.u32 	%rd1, %r1;
	shl.b64 	%rd20, %rd18, 3;
	add.s64 	%rd21, %rd19, %rd20;
	ld.global.u64 	%rd22, [%rd21];
	setp.le.s64 	%p1, %rd22, %rd1;
	@%p1 bra 	$L__BB0_4;
	mov.u32 	%r2, %tid.x;
	cvt.u64.u32 	%rd36, %r2;
	mul.lo.s64 	%rd3, %rd16, %rd1;
	shr.s64 	%rd23, %rd16, 63;
	shr.u64 	%rd24, %rd23, 61;
	add.s64 	%rd25, %rd16, %rd24;
	shr.s64 	%rd4, %rd25, 3;
	setp.le.s64 	%p2, %rd4, %rd36;
	@%p2 bra 	$L__BB0_4;
	shl.b64 	%rd26, %rd36, 4;
	shl.b64 	%rd27, %rd3, 2;
	add.s64 	%rd28, %rd27, %rd26;
	cvta.to.global.u64 	%rd29, %rd15;
	add.s64 	%rd35, %rd29, %rd28;
	shl.b64 	%rd6, %rd4, 4;
	shl.b64 	%rd30, %rd3, 1;
	add.s64 	%rd31, %rd30, %rd26;
	cvta.to.global.u64 	%rd32, %rd14;
	add.s64 	%rd34, %rd32, %rd31;
$L__BB0_3:
	ld.global.v4.f32 	{%f25, %f26, %f27, %f28}, [%rd35];
	add.s64 	%rd33, %rd35, %rd6;
	ld.global.v4.f32 	{%f29, %f30, %f31, %f32}, [%rd33];
	mov.b32 	%r3, %f25;
	mov.b32 	{%rs1, %rs3}, %r3;
	// begin inline asm
	{  cvt.f32.f16 %f1, %rs1;}

	// end inline asm
	mov.b32 	%r4, %f29;
	mov.b32 	{%rs2, %rs4}, %r4;
	// begin inline asm
	{  cvt.f32.f16 %f2, %rs2;}

	// end inline asm
	fma.rn.f32 	%f33, %f2, 0fBBBB989D, 0f3F000000;
	cvt.sat.f32.f32 	%f34, %f33;
	mov.f32 	%f35, 0f4B400001;
	mov.f32 	%f36, 0f437C0000;
	fma.rm.f32 	%f37, %f34, %f36, %f35;
	add.f32 	%f38, %f37, 0fCB40007F;
	neg.f32 	%f39, %f38;
	fma.rn.f32 	%f40, %f2, 0fBFB8AA3B, %f39;
	fma.rn.f32 	%f41, %f2, 0fB2A57060, %f40;
	mov.b32 	%r5, %f37;
	shl.b32 	%r6, %r5, 23;
	mov.b32 	%f42, %r6;
	ex2.approx.ftz.f32 	%f43, %f41;
	fma.rn.f32 	%f44, %f43, %f42, 0f3F800000;
	div.rn.f32 	%f45, %f2, %f44;
	mul.f32 	%f17, %f1, %f45;
	// begin inline asm
	{  cvt.f32.f16 %f3, %rs3;}

	// end inline asm
	// begin inline asm
	{  cvt.f32.f16 %f4, %rs4;}

	// end inline asm
	fma.rn.f32 	%f46, %f4, 0fBBBB989D, 0f3F000000;
	cvt.sat.f32.f32 	%f47, %f46;
	fma.rm.f32 	%f48, %f47, %f36, %f35;
	add.f32 	%f49, %f48, 0fCB40007F;
	neg.f32 	%f50, %f49;
	fma.rn.f32 	%f51, %f4, 0fBFB8AA3B, %f50;
	fma.rn.f32 	%f52, %f4, 0fB2A57060, %f51;
	mov.b32 	%r7, %f48;
	shl.b32 	%r8, %r7, 23;
	mov.b32 	%f53, %r8;
	ex2.approx.ftz.f32 	%f54, %f52;
	fma.rn.f32 	%f55, %f54, %f53, 0f3F800000;
	div.rn.f32 	%f56, %f4, %f55;
	mul.f32 	%f18, %f3, %f56;
	mov.b32 	%r9, %f26;
	mov.b32 	{%rs5, %rs7}, %r9;
	// begin inline asm
	{  cvt.f32.f16 %f5, %rs5;}

	// end inline asm
	mov.b32 	%r10, %f30;
	mov.b32 	{%rs6, %rs8}, %r10;
	// begin inline asm
	{  cvt.f32.f16 %f6, %rs6;}

	// end inline asm
	fma.rn.f32 	%f57, %f6, 0fBBBB989D, 0f3F000000;
	cvt.sat.f32.f32 	%f58, %f57;
	fma.rm.f32 	%f59, %f58, %f36, %f35;
	add.f32 	%f60, %f59, 0fCB40007F;
	neg.f32 	%f61, %f60;
	fma.rn.f32 	%f62, %f6, 0fBFB8AA3B, %f61;
	fma.rn.f32 	%f63, %f6, 0fB2A57060, %f62;
	mov.b32 	%r11, %f59;
	shl.b32 	%r12, %r11, 23;
	mov.b32 	%f64, %r12;
	ex2.approx.ftz.f32 	%f65, %f63;
	fma.rn.f32 	%f66, %f65, %f64, 0f3F800000;
	div.rn.f32 	%f67, %f6, %f66;
	mul.f32 	%f19, %f5, %f67;
	// begin inline asm
	{  cvt.f32.f16 %f7, %rs7;}

	// end inline asm
	// begin inline asm
	{  cvt.f32.f16 %f8, %rs8;}

	// end inline asm
	fma.rn.f32 	%f68, %f8, 0fBBBB989D, 0f3F000000;
	cvt.sat.f32.f32 	%f69, %f68;
	fma.rm.f32 	%f70, %f69, %f36, %f35;
	add.f32 	%f71, %f70, 0fCB40007F;
	neg.f32 	%f72, %f71;
	fma.rn.f32 	%f73, %f8, 0fBFB8AA3B, %f72;
	fma.rn.f32 	%f74, %f8, 0fB2A57060, %f73;
	mov.b32 	%r13, %f70;
	shl.b32 	%r14, %r13, 23;
	mov.b32 	%f75, %r14;
	ex2.approx.ftz.f32 	%f76, %f74;
	fma.rn.f32 	%f77, %f76, %f75, 0f3F800000;
	div.rn.f32 	%f78, %f8, %f77;
	mul.f32 	%f20, %f7, %f78;
	mov.b32 	%r15, %f27;
	mov.b32 	{%rs9, %rs11}, %r15;
	// begin inline asm
	{  cvt.f32.f16 %f9, %rs9;}

	// end inline asm
	mov.b32 	%r16, %f31;
	mov.b32 	{%rs10, %rs12}, %r16;
	// begin inline asm
	{  cvt.f32.f16 %f10, %rs10;}

	// end inline asm
	fma.rn.f32 	%f79, %f10, 0fBBBB989D, 0f3F000000;
	cvt.sat.f32.f32 	%f80, %f79;
	fma.rm.f32 	%f81, %f80, %f36, %f35;
	add.f32 	%f82, %f81, 0fCB40007F;
	neg.f32 	%f83, %f82;
	fma.rn.f32 	%f84, %f10, 0fBFB8AA3B, %f83;
	fma.rn.f32 	%f85, %f10, 0fB2A57060, %f84;
	mov.b32 	%r17, %f81;
	shl.b32 	%r18, %r17, 23;
	mov.b32 	%f86, %r18;
	ex2.approx.ftz.f32 	%f87, %f85;
	fma.rn.f32 	%f88, %f87, %f86, 0f3F800000;
	div.rn.f32 	%f89, %f10, %f88;
	mul.f32 	%f21, %f9, %f89;
	// begin inline asm
	{  cvt.f32.f16 %f11, %rs11;}

	// end inline asm
	// begin inline asm
	{  cvt.f32.f16 %f12, %rs12;}

	// end inline asm
	fma.rn.f32 	%f90, %f12, 0fBBBB989D, 0f3F000000;
	cvt.sat.f32.f32 	%f91, %f90;
	fma.rm.f32 	%f92, %f91, %f36, %f35;
	add.f32 	%f93, %f92, 0fCB40007F;
	neg.f32 	%f94, %f93;
	fma.rn.f32 	%f95, %f12, 0fBFB8AA3B, %f94;
	fma.rn.f32 	%f96, %f12, 0fB2A57060, %f95;
	mov.b32 	%r19, %f92;
	shl.b32 	%r20, %r19, 23;
	mov.b32 	%f97, %r20;
	ex2.approx.ftz.f32 	%f98, %f96;
	fma.rn.f32 	%f99, %f98, %f97, 0f3F800000;
	div.rn.f32 	%f100, %f12, %f99;
	mul.f32 	%f22, %f11, %f100;
	mov.b32 	%r21, %f28;
	mov.b32 	{%rs13, %rs15}, %r21;
	// begin inline asm
	{  cvt.f32.f16 %f13, %rs13;}

	// end inline asm
	mov.b32 	%r22, %f32;
	mov.b32 	{%rs14, %rs16}, %r22;
	// begin inline asm
	{  cvt.f32.f16 %f14, %rs14;}

	// end inline asm
	fma.rn.f32 	%f101, %f14, 0fBBBB989D, 0f3F000000;
	cvt.sat.f32.f32 	%f102, %f101;
	fma.rm.f32 	%f103, %f102, %f36, %f35;
	add.f32 	%f104, %f103, 0fCB40007F;
	neg.f32 	%f105, %f104;
	fma.rn.f32 	%f106, %f14, 0fBFB8AA3B, %f105;
	fma.rn.f32 	%f107, %f14, 0fB2A57060, %f106;
	mov.b32 	%r23, %f103;
	shl.b32 	%r24, %r23, 23;
	mov.b32 	%f108, %r24;
	ex2.approx.ftz.f32 	%f109, %f107;
	fma.rn.f32 	%f110, %f109, %f108, 0f3F800000;
	div.rn.f32 	%f111, %f14, %f110;
	mul.f32 	%f23, %f13, %f111;
	// begin inline asm
	{  cvt.f32.f16 %f15, %rs15;}

	// end inline asm
	// begin inline asm
	{  cvt.f32.f16 %f16, %rs16;}

	// end inline asm
	fma.rn.f32 	%f112, %f16, 0fBBBB989D, 0f3F000000;
	cvt.sat.f32.f32 	%f113, %f112;
	fma.rm.f32 	%f114, %f113, %f36, %f35;
	add.f32 	%f115, %f114, 0fCB40007F;
	neg.f32 	%f116, %f115;
	fma.rn.f32 	%f117, %f16, 0fBFB8AA3B, %f116;
	fma.rn.f32 	%f118, %f16, 0fB2A57060, %f117;
	mov.b32 	%r25, %f114;
	shl.b32 	%r26, %r25, 23;
	mov.b32 	%f119, %r26;
	ex2.approx.ftz.f32 	%f120, %f118;
	fma.rn.f32 	%f121, %f120, %f119, 0f3F800000;
	div.rn.f32 	%f122, %f16, %f121;
	mul.f32 	%f24, %f15, %f122;
	// begin inline asm
	{  cvt.rn.f16.f32 %rs17, %f17;}

	// end inline asm
	// begin inline asm
	{  cvt.rn.f16.f32 %rs18, %f18;}

	// end inline asm
	// begin inline asm
	{  cvt.rn.f16.f32 %rs19, %f19;}

	// end inline asm
	// begin inline asm
	{  cvt.rn.f16.f32 %rs20, %f20;}

	// end inline asm
	// begin inline asm
	{  cvt.rn.f16.f32 %rs21, %f21;}

	// end inline asm
	// begin inline asm
	{  cvt.rn.f16.f32 %rs22, %f22;}

	// end inline asm
	// begin inline asm
	{  cvt.rn.f16.f32 %rs23, %f23;}

	// end inline asm
	// begin inline asm
	{  cvt.rn.f16.f32 %rs24, %f24;}

	// end inline asm
	mov.b32 	%r27, {%rs23, %rs24};
	mov.b32 	%f123, %r27;
	mov.b32 	%r28, {%rs21, %rs22};
	mov.b32 	%f124, %r28;
	mov.b32 	%r29, {%rs19, %rs20};
	mov.b32 	%f125, %r29;
	mov.b32 	%r30, {%rs17, %rs18};
	mov.b32 	%f126, %r30;
	st.global.v4.f32 	[%rd34], {%f126, %f125, %f124, %f123};
	add.s64 	%rd36, %rd36, 256;
	add.s64 	%rd35, %rd35, 4096;
	add.s64 	%rd34, %rd34, 4096;
	setp.lt.s64 	%p3, %rd36, %rd4;
	@%p3 bra 	$L__BB0_3;
$L__BB0_4:
	ret;

}
	// .globl	_Z23doGatedActivationKernelIL14ActivationType1EEvP6__halfPKS1_PKlllPKfS8_S8_
.visible .entry _Z23doGatedActivationKernelIL14ActivationType1EEvP6__halfPKS1_PKlllPKfS8_S8_(
	.param .u64 .ptr .align 1 _Z23doGatedActivationKernelIL14ActivationType1EEvP6__halfPKS1_PKlllPKfS8_S8__param_0,
	.param .u64 .ptr .align 1 _Z23doGatedActivationKernelIL14ActivationType1EEvP6__halfPKS1_PKlllPKfS8_S8__param_1,
	.param .u64 .ptr .align 1 _Z23doGatedActivationKernelIL14ActivationType1EEvP6__halfPKS1_PKlllPKfS8_S8__param_2,
	.param .u64 _Z23doGatedActivationKernelIL14ActivationType1EEvP6__halfPKS1_PKlllPKfS8_S8__param_3,
	.param .u64 _Z23doGatedActivationKernelIL14ActivationType1EEvP6__halfPKS1_PKlllPKfS8_S8__param_4,
	.param .u64 .ptr .align 1 _Z23doGatedActivationKernelIL14ActivationType1EEvP6__halfPKS1_PKlllPKfS8_S8__param_5,
	.param .u64 .ptr .align 1 _Z23doGatedActivationKernelIL14ActivationType1EEvP6__halfPKS1_PKlllPKfS8_S8__param_6,
	.param .u64 .ptr .align 1 _Z23doGatedActivationKernelIL14ActivationType1EEvP6__halfPKS1_PKlllPKfS8_S8__param_7
)
{
	.reg .pred 	%p<20>;
	.reg .b16 	%rs<25>;
	.reg .b32 	%r<15>;
	.reg .b32 	%f<213>;
	.reg .b64 	%rd<37>;

	ld.param.u64 	%rd14, [_Z23doGatedActivationKernelIL14ActivationType1EEvP6__halfPKS1_PKlllPKfS8_S8__param_0];
	ld.param.u64 	%rd15, [_Z23doGatedActivationKernelIL14ActivationType1EEvP6__halfPKS1_PKlllPKfS8_S8__param_1];
	ld.param.u64 	%rd17, [_Z23doGatedActivationKernelIL14ActivationType1EEvP6__halfPKS1_PKlllPKfS8_S8__param_2];
	ld.param.u64 	%rd16, [_Z23doGatedActivationKernelIL14ActivationType1EEvP6__halfPKS1_PKlllPKfS8_S8__param_3];
	ld.param.u64 	%rd18, [_Z23doGatedActivationKernelIL14ActivationType1EEvP6__halfPKS1_PKlllPKfS8_S8__param_4];
	cvta.to.global.u64 	%rd19, %rd17;
	mov.u32 	%r1, %ctaid.x;
	cvt.u64.u32 	%rd1, %r1;
	shl.b64 	%rd20, %rd18, 3;
	add.s64 	%rd21, %rd19, %rd20;
	ld.global.u64 	%rd22, [%rd21];
	setp.le.s64 	%p1, %rd22, %rd1;
	@%p1 bra 	$L__BB1_4;
	mov.u32 	%r2, %tid.x;
	cvt.u64.u32 	%rd36, %r2;
	mul.lo.s64 	%rd3, %rd16, %rd1;
	shr.s64 	%rd23, %rd16, 63;
	shr.u64 	%rd24, %rd23, 61;
	add.s64 	%rd25, %rd16, %rd24;
	shr.s64 	%rd4, %rd25, 3;
	setp.le.s64 	%p2, %rd4, %rd36;
	@%p2 bra 	$L__BB1_4;
	shl.b64 	%rd26, %rd36, 4;
	shl.b64 	%rd27, %rd3, 2;
	add.s64 	%rd28, %rd27, %rd26;
	cvta.to.global.u64 	%rd29, %rd15;
	add.s64 	%rd35, %rd29, %rd28;
	shl.b64 	%rd6, %rd4, 4;
	shl.b64 	%rd30, %rd3, 1;
	add.s64 	%rd31, %rd30, %rd26;
	cvta.to.global.u64 	%rd32, %rd14;
	add.s64 	%rd34, %rd32, %rd31;
$L__BB1_3:
	ld.global.v4.f32 	{%f25, %f26, %f27, %f28}, [%rd35];
	add.s64 	%rd33, %rd35, %rd6;
	ld.global.v4.f32 	{%f29, %f30, %f31, %f32}, [%rd33];
	mov.b32 	%r3, %f25;
	mov.b32 	{%rs1, %rs3}, %r3;
	// begin inline asm
	{  cvt.f32.f16 %f1, %rs1;}

	// end inline asm
	mov.b32 	%r4, %f29;
	mov.b32 	{%rs2, %rs4}, %r4;
	// begin inline asm
	{  cvt.f32.f16 %f2, %rs2;}

	// end inline asm
	mul.f32 	%f33, %f2, %f2;
	mul.f32 	%f34, %f2, %f33;
	mul.f32 	%f35, %f2, 0f3F000000;
	fma.rn.f32 	%f36, %f34, 0f3D372713, %f2;
	mul.f32 	%f37, %f36, 0f3F4C422A;
	abs.f32 	%f38, %f37;
	mul.f32 	%f39, %f38, 0f4038AA3B;
	ex2.approx.ftz.f32 	%f40, %f39;
	add.f32 	%f41, %f40, 0f3F800000;
	rcp.approx.ftz.f32 	%f42, %f41;
	fma.rn.f32 	%f43, %f42, 0fC0000000, 0f3F800000;
	setp.ge.f32 	%p3, %f38, 0f41102CB4;
	selp.f32 	%f44, 0f3F800000, %f43, %p3;
	copysign.f32 	%f45, %f37, %f44;
	mul.f32 	%f46, %f37, %f37;
	fma.rn.f32 	%f47, %f46, 0f3C80F082, 0fBD563CAE;
	fma.rn.f32 	%f48, %f47, %f46, 0f3E085941;
	fma.rn.f32 	%f49, %f48, %f46, 0fBEAAA9ED;
	fma.rn.f32 	%f50, %f49, %f46, 0f00000000;
	fma.rn.f32 	%f51, %f50, %f37, %f37;
	setp.ge.f32 	%p4, %f38, 0f3F19999A;
	selp.f32 	%f52, %f45, %f51, %p4;
	add.f32 	%f53, %f52, 0f3F800000;
	mul.f32 	%f54, %f35, %f53;
	mul.f32 	%f17, %f1, %f54;
	// begin inline asm
	{  cvt.f32.f16 %f3, %rs3;}

	// end inline asm
	// begin inline asm
	{  cvt.f32.f16 %f4, %rs4;}

	// end inline asm
	mul.f32 	%f55, %f4, %f4;
	mul.f32 	%f56, %f4, %f55;
	mul.f32 	%f57, %f4, 0f3F000000;
	fma.rn.f32 	%f58, %f56, 0f3D372713, %f4;
	mul.f32 	%f59, %f58, 0f3F4C422A;
	abs.f32 	%f60, %f59;
	mul.f32 	%f61, %f60, 0f4038AA3B;
	ex2.approx.ftz.f32 	%f62, %f61;
	add.f32 	%f63, %f62, 0f3F800000;
	rcp.approx.ftz.f32 	%f64, %f63;
	fma.rn.f32 	%f65, %f64, 0fC0000000, 0f3F800000;
	setp.ge.f32 	%p5, %f60, 0f41102CB4;
	selp.f32 	%f66, 0f3F800000, %f65, %p5;
	copysign.f32 	%f67, %f59, %f66;
	mul.f32 	%f68, %f59, %f59;
	fma.rn.f32 	%f69, %f68, 0f3C80F082, 0fBD563CAE;
	fma.rn.f32 	%f70, %f69, %f68, 0f3E085941;
	fma.rn.f32 	%f71, %f70, %f68, 0fBEAAA9ED;
	fma.rn.f32 	%f72, %f71, %f68, 0f00000000;
	fma.rn.f32 	%f73, %f72, %f59, %f59;
	setp.ge.f32 	%p6, %f60, 0f3F19999A;
	selp.f32 	%f74, %f67, %f73, %p6;
	add.f32 	%f75, %f74, 0f3F800000;
	mul.f32 	%f76, %f57, %f75;
	mul.f32 	%f18, %f3, %f76;
	mov.b32 	%r5, %f26;
	mov.b32 	{%rs5, %rs7}, %r5;
	// begin inline asm
	{  cvt.f32.f16 %f5, %rs5;}

	// end inline asm
	mov.b32 	%r6, %f30;
	mov.b32 	{%rs6, %rs8}, %r6;
	// begin inline asm
	{  cvt.f32.f16 %f6, %rs6;}

	// end inline asm
	mul.f32 	%f77, %f6, %f6;
	mul.f32 	%f78, %f6, %f77;
	mul.f32 	%f79, %f6, 0f3F000000;
	fma.rn.f32 	%f80, %f78, 0f3D372713, %f6;
	mul.f32 	%f81, %f80, 0f3F4C422A;
	abs.f32 	%f82, %f81;
	mul.f32 	%f83, %f82, 0f4038AA3B;
	ex2.approx.ftz.f32 	%f84, %f83;
	add.f32 	%f85, %f84, 0f3F800000;
	rcp.approx.ftz.f32 	%f86, %f85;
	fma.rn.f32 	%f87, %f86, 0fC0000000, 0f3F800000;
	setp.ge.f32 	%p7, %f82, 0f41102CB4;
	selp.f32 	%f88, 0f3F800000, %f87, %p7;
	copysign.f32 	%f89, %f81, %f88;
	mul.f32 	%f90, %f81, %f81;
	fma.rn.f32 	%f91, %f90, 0f3C80F082, 0fBD563CAE;
	fma.rn.f32 	%f92, %f91, %f90, 0f3E085941;
	fma.rn.f32 	%f93, %f92, %f90, 0fBEAAA9ED;
	fma.rn.f32 	%f94, %f93, %f90, 0f00000000;
	fma.rn.f32 	%f95, %f94, %f81, %f81;
	setp.ge.f32 	%p8, %f82, 0f3F19999A;
	selp.f32 	%f96, %f89, %f95, %p8;
	add.f32 	%f97, %f96, 0f3F800000;
	mul.f32 	%f98, %f79, %f97;
	mul.f32 	%f19, %f5, %f98;
	// begin inline asm
	{  cvt.f32.f16 %f7, %rs7;}

	// end inline asm
	// begin inline asm
	{  cvt.f32.f16 %f8, %rs8;}

	// end inline asm
	mul.f32 	%f99, %f8, %f8;
	mul.f32 	%f100, %f8, %f99;
	mul.f32 	%f101, %f8, 0f3F000000;
	fma.rn.f32 	%f102, %f100, 0f3D372713, %f8;
	mul.f32 	%f103, %f102, 0f3F4C422A;
	abs.f32 	%f104, %f103;
	mul.f32 	%f105, %f104, 0f4038AA3B;
	ex2.approx.ftz.f32 	%f106, %f105;
	add.f32 	%f107, %f106, 0f3F800000;
	rcp.approx.ftz.f32 	%f108, %f107;
	fma.rn.f32 	%f109, %f108, 0fC0000000, 0f3F800000;
	setp.ge.f32 	%p9, %f104, 0f41102CB4;
	selp.f32 	%f110, 0f3F800000, %f109, %p9;
	copysign.f32 	%f111, %f103, %f110;
	mul.f32 	%f112, %f103, %f103;
	fma.rn.f32 	%f113, %f112, 0f3C80F082, 0fBD563CAE;
	fma.rn.f32 	%f114, %f113, %f112, 0f3E085941;
	fma.rn.f32 	%f115, %f114, %f112, 0fBEAAA9ED;
	fma.rn.f32 	%f116, %f115, %f112, 0f00000000;
	fma.rn.f32 	%f117, %f116, %f103, %f103;
	setp.ge.f32 	%p10, %f104, 0f3F19999A;
	selp.f32 	%f118, %f111, %f117, %p10;
	add.f32 	%f119, %f118, 0f3F800000;
	mul.f32 	%f120, %f101, %f119;
	mul.f32 	%f20, %f7, %f120;
	mov.b32 	%r7, %f27;
	mov.b32 	{%rs9, %rs11}, %r7;
	// begin inline asm
	{  cvt.f32.f16 %f9, %rs9;}

	// end inline asm
	mov.b32 	%r8, %f31;
	mov.b32 	{%rs10, %rs12}, %r8;
	// begin inline asm
	{  cvt.f32.f16 %f10, %rs10;}

	// end inline asm
	mul.f32 	%f121, %f10, %f10;
	mul.f32 	%f122, %f10, %f121;
	mul.f32 	%f123, %f10, 0f3F000000;
	fma.rn.f32 	%f124, %f122, 0f3D372713, %f10;
	mul.f32 	%f125, %f124, 0f3F4C422A;
	abs.f32 	%f126, %f125;
	mul.f32 	%f127, %f126, 0f4038AA3B;
	ex2.approx.ftz.f32 	%f128, %f127;
	add.f32 	%f129, %f128, 0f3F800000;
	rcp.approx.ftz.f32 	%f130, %f129;
	fma.rn.f32 	%f131, %f130, 0fC0000000, 0f3F800000;
	setp.ge.f32 	%p11, %f126, 0f41102CB4;
	selp.f32 	%f132, 0f3F800000, %f131, %p11;
	copysign.f32 	%f133, %f125, %f132;
	mul.f32 	%f134, %f125, %f125;
	fma.rn.f32 	%f135, %f134, 0f3C80F082, 0fBD563CAE;
	fma.rn.f32 	%f136, %f135, %f134, 0f3E085941;
	fma.rn.f32 	%f137, %f136, %f134, 0fBEAAA9ED;
	fma.rn.f32 	%f138, %f137, %f134, 0f00000000;
	fma.rn.f32 	%f139, %f138, %f125, %f125;
	setp.ge.f32 	%p12, %f126, 0f3F19999A;
	selp.f32 	%f140, %f133, %f139, %p12;
	add.f32 	%f141, %f140, 0f3F800000;
	mul.f32 	%f142, %f123, %f141;
	mul.f32 	%f21, %f9, %f142;
	// begin inline asm
	{  cvt.f32.f16 %f11, %rs11;}

	// end inline asm
	// begin inline asm
	{  cvt.f32.f16 %f12, %rs12;}

	// end inline asm
	mul.f32 	%f143, %f12, %f12;
	mul.f32 	%f144, %f12, %f143;
	mul.f32 	%f145, %f12, 0f3F000000;
	fma.rn.f32 	%f146, %f144, 0f3D372713, %f12;
	mul.f32 	%f147, %f146, 0f3F4C422A;
	abs.f32 	%f148, %f147;
	mul.f32 	%f149, %f148, 0f4038AA3B;
	ex2.approx.ftz.f32 	%f150, %f149;
	add.f32 	%f151, %f150, 0f3F800000;
	rcp.approx.ftz.f32 	%f152, %f151;
	fma.rn.f32 	%f153, %f152, 0fC0000000, 0f3F800000;
	setp.ge.f32 	%p13, %f148, 0f41102CB4;
	selp.f32 	%f154, 0f3F800000, %f153, %p13;
	copysign.f32 	%f155, %f147, %f154;
	mul.f32 	%f156, %f147, %f147;
	fma.rn.f32 	%f157, %f156, 0f3C80F082, 0fBD563CAE;
	fma.rn.f32 	%f158, %f157, %f156, 0f3E085941;
	fma.rn.f32 	%f159, %f158, %f156, 0fBEAAA9ED;
	fma.rn.f32 	%f160, %f159, %f156, 0f00000000;
	fma.rn.f32 	%f161, %f160, %f147, %f147;
	setp.ge.f32 	%p14, %f148, 0f3F19999A;
	selp.f32 	%f162, %f155, %f161, %p14;
	add.f32 	%f163, %f162, 0f3F800000;
	mul.f32 	%f164, %f145, %f163;
	mul.f32 	%f22, %f11, %f164;
	mov.b32 	%r9, %f28;
	mov.b32 	{%rs13, %rs15}, %r9;
	// begin inline asm
	{  cvt.f32.f16 %f13, %rs13;}

	// end inline asm
	mov.b32 	%r10, %f32;
	mov.b32 	{%rs14, %rs16}, %r10;
	// begin inline asm
	{  cvt.f32.f16 %f14, %rs14;}

	// end inline asm
	mul.f32 	%f165, %f14, %f14;
	mul.f32 	%f166, %f14, %f165;
	mul.f32 	%f167, %f14, 0f3F000000;
	fma.rn.f32 	%f168, %f166, 0f3D372713, %f14;
	mul.f32 	%f169, %f168, 0f3F4C422A;
	abs.f32 	%f170, %f169;
	mul.f32 	%f171, %f170, 0f4038AA3B;
	ex2.approx.ftz.f32 	%f172, %f171;
	add.f32 	%f173, %f172, 0f3F800000;
	rcp.approx.ftz.f32 	%f174, %f173;
	fma.rn.f32 	%f175, %f174, 0fC0000000, 0f3F800000;
	setp.ge.f32 	%p15, %f170, 0f41102CB4;
	selp.f32 	%f176, 0f3F800000, %f175, %p15;
	copysign.f32 	%f177, %f169, %f176;
	mul.f32 	%f178, %f169, %f169;
	fma.rn.f32 	%f179, %f178, 0f3C80F082, 0fBD563CAE;
	fma.rn.f32 	%f180, %f179, %f178, 0f3E085941;
	fma.rn.f32 	%f181, %f180, %f178, 0fBEAAA9ED;
	fma.rn.f32 	%f182, %f181, %f178, 0f00000000;
	fma.rn.f32 	%f183, %f182, %f169, %f169;
	setp.ge.f32 	%p16, %f170, 0f3F19999A;
	selp.f32 	%f184, %f177, %f183, %p16;
	add.f32 	%f185, %f184, 0f3F800000;
	mul.f32 	%f186, %f167, %f185;
	mul.f32 	%f23, %f13, %f186;
	// begin inline asm
	{  cvt.f32.f16 %f15, %rs15;}

	// end inline asm
	// begin inline asm
	{  cvt.f32.f16 %f16, %rs16;}

	// end inline asm
	mul.f32 	%f187, %f16, %f16;
	mul.f32 	%f188, %f16, %f187;
	mul.f32 	%f189, %f16, 0f3F000000;
	fma.rn.f32 	%f190, %f188, 0f3D372713, %f16;
	mul.f32 	%f191, %f190, 0f3F4C422A;
	abs.f32 	%f192, %f191;
	mul.f32 	%f193, %f192, 0f4038AA3B;
	ex2.approx.ftz.f32 	%f194, %f193;
	add.f32 	%f195, %f194, 0f3F800000;
	rcp.approx.ftz.f32 	%f196, %f195;
	fma.rn.f32 	%f197, %f196, 0fC0000000, 0f3F800000;
	setp.ge.f32 	%p17, %f192, 0f41102CB4;
	selp.f32 	%f198, 0f3F800000, %f197, %p17;
	copysign.f32 	%f199, %f191, %f198;
	mul.f32 	%f200, %f191, %f191;
	fma.rn.f32 	%f201, %f200, 0f3C80F082, 0fBD563CAE;
	fma.rn.f32 	%f202, %f201, %f200, 0f3E085941;
	fma.rn.f32 	%f203, %f202, %f200, 0fBEAAA9ED;
	fma.rn.f32 	%f204, %f203, %f200, 0f00000000;
	fma.rn.f32 	%f205, %f204, %f191, %f191;
	setp.ge.f32 	%p18, %f192, 0f3F19999A;
	selp.f32 	%f206, %f199, %f205, %p18;
	add.f32 	%f207, %f206, 0f3F800000;
	mul.f32 	%f208, %f189, %f207;
	mul.f32 	%f24, %f15, %f208;
	// begin inline asm
	{  cvt.rn.f16.f32 %rs17, %f17;}

	// end inline asm
	// begin inline asm
	{  cvt.rn.f16.f32 %rs18, %f18;}

	// end inline asm
	// begin inline asm
	{  cvt.rn.f16.f32 %rs19, %f19;}

	// end inline asm
	// begin inline asm
	{  cvt.rn.f16.f32 %rs20, %f20;}

	// end inline asm
	// begin inline asm
	{  cvt.rn.f16.f32 %rs21, %f21;}

	// end inline asm
	// begin inline asm
	{  cvt.rn.f16.f32 %rs22, %f22;}

	// end inline asm
	// begin inline asm
	{  cvt.rn.f16.f32 %rs23, %f23;}

	// end inline asm
	// begin inline asm
	{  cvt.rn.f16.f32 %rs24, %f24;}

	// end inline asm
	mov.b32 	%r11, {%rs23, %rs24};
	mov.b32 	%f209, %r11;
	mov.b32 	%r12, {%rs21, %rs22};
	mov.b32 	%f210, %r12;
	mov.b32 	%r13, {%rs19, %rs20};
	mov.b32 	%f211, %r13;
	mov.b32 	%r14, {%rs17, %rs18};
	mov.b32 	%f212, %r14;
	st.global.v4.f32 	[%rd34], {%f212, %f211, %f210, %f209};
	add.s64 	%rd36, %rd36, 256;
	add.s64 	%rd35, %rd35, 4096;
	add.s64 	%rd34, %rd34, 4096;
	setp.lt.s64 	%p19, %rd36, %rd4;
	@%p19 bra 	$L__BB1_3;
$L__BB1_4:
	ret;

}
	// .globl	_Z23doGatedActivationKernelIL14ActivationType2EEvP6__halfPKS1_PKlllPKfS8_S8_
.visible .entry _Z23doGatedActivationKernelIL14ActivationType2EEvP6__halfPKS1_PKlllPKfS8_S8_(
	.param .u64 .ptr .align 1 _Z23doGatedActivationKernelIL14ActivationType2EEvP6__halfPKS1_PKlllPKfS8_S8__param_0,
	.param .u64 .ptr .align 1 _Z23doGatedActivationKernelIL14ActivationType2EEvP6__halfPKS1_PKlllPKfS8_S8__param_1,
	.param .u64 .ptr .align 1 _Z23doGatedActivationKernelIL14ActivationType2EEvP6__halfPKS1_PKlllPKfS8_S8__param_2,
	.param .u64 _Z23doGatedActivationKernelIL14ActivationType2EEvP6__halfPKS1_PKlllPKfS8_S8__param_3,
	.param .u64 _Z23doGatedActivationKernelIL14ActivationType2EEvP6__halfPKS1_PKlllPKfS8_S8__param_4,
	.param .u64 .ptr .align 1 _Z23doGatedActivationKernelIL14ActivationType2EEvP6__halfPKS1_PKlllPKfS8_S8__param_5,
	.param .u64 .ptr .align 1 _Z23doGatedActivationKernelIL14ActivationType2EEvP6__halfPKS1_PKlllPKfS8_S8__param_6,
	.param .u64 .ptr .align 1 _Z23doGatedActivationKernelIL14ActivationType2EEvP6__halfPKS1_PKlllPKfS8_S8__param_7
)
{
	.reg .pred 	%p<10>;
	.reg .b16 	%rs<25>;
	.reg .b32 	%r<44>;
	.reg .b32 	%f<164>;
	.reg .b64 	%rd<57>;

	ld.param.u64 	%rd18, [_Z23doGatedActivationKernelIL14ActivationType2EEvP6__halfPKS1_PKlllPKfS8_S8__param_0];
	ld.param.u64 	%rd19, [_Z23doGatedActivationKernelIL14ActivationType2EEvP6__halfPKS1_PKlllPKfS8_S8__param_1];
	ld.param.u64 	%rd25, [_Z23doGatedActivationKernelIL14ActivationType2EEvP6__halfPKS1_PKlllPKfS8_S8__param_2];
	ld.param.u64 	%rd20, [_Z23doGatedActivationKernelIL14ActivationType2EEvP6__halfPKS1_PKlllPKfS8_S8__param_3];
	ld.param.u64 	%rd21, [_Z23doGatedActivationKernelIL14ActivationType2EEvP6__halfPKS1_PKlllPKfS8_S8__param_4];
	ld.param.u64 	%rd22, [_Z23doGatedActivationKernelIL14ActivationType2EEvP6__halfPKS1_PKlllPKfS8_S8__param_5];
	ld.param.u64 	%rd23, [_Z23doGatedActivationKernelIL14ActivationType2EEvP6__halfPKS1_PKlllPKfS8_S8__param_6];
	ld.param.u64 	%rd24, [_Z23doGatedActivationKernelIL14ActivationType2EEvP6__halfPKS1_PKlllPKfS8_S8__param_7];
	cvta.to.global.u64 	%rd1, %rd25;
	mov.u32 	%r6, %tid.x;
	cvt.u64.u32 	%rd56, %r6;
	mov.u32 	%r7, %ctaid.x;
	cvt.u64.u32 	%rd3, %r7;
	shl.b64 	%rd26, %rd21, 3;
	add.s64 	%rd27, %rd1, %rd26;
	ld.global.u64 	%rd28, [%rd27];
	setp.le.s64 	%p1, %rd28, %rd3;
	@%p1 bra 	$L__BB2_14;
	mul.lo.s64 	%rd4, %rd20, %rd3;
	shr.s64 	%rd30, %rd20, 63;
	shr.u64 	%rd31, %rd30, 61;
	add.s64 	%rd32, %rd20, %rd31;
	shr.s64 	%rd5, %rd32, 3;
	cvt.u32.u64 	%r42, %rd21;
	setp.lt.s32 	%p2, %r42, 1;
	mov.b64 	%rd53, -1;
	@%p2 bra 	$L__BB2_5;
	add.s64 	%rd6, %rd3, 1;
	mov.b32 	%r43, 0;
$L__BB2_3:
	add.s32 	%r9, %r43, %r42;
	add.s32 	%r10, %r9, 1;
	shr.u32 	%r11, %r10, 1;
	mul.wide.u32 	%rd33, %r11, 8;
	add.s64 	%rd34, %rd1, %rd33;
	ld.global.u64 	%rd35, [%rd34];
	setp.gt.s64 	%p3, %rd35, %rd6;
	add.s32 	%r12, %r11, -1;
	selp.b32 	%r43, %r43, %r11, %p3;
	selp.b32 	%r42, %r12, %r42, %p3;
	setp.lt.s32 	%p4, %r43, %r42;
	@%p4 bra 	$L__BB2_3;
	add.s32 	%r13, %r43, -1;
	cvt.s64.s32 	%rd53, %r13;
$L__BB2_5:
	setp.eq.s64 	%p5, %rd22, 0;
	mov.f32 	%f161, 0f3F800000;
	@%p5 bra 	$L__BB2_7;
	cvta.to.global.u64 	%rd36, %rd22;
	shl.b64 	%rd37, %rd53, 2;
	add.s64 	%rd38, %rd36, %rd37;
	ld.global.f32 	%f161, [%rd38];
$L__BB2_7:
	setp.eq.s64 	%p6, %rd23, 0;
	mov.f32 	%f162, 0f00000000;
	@%p6 bra 	$L__BB2_9;
	cvta.to.global.u64 	%rd39, %rd23;
	shl.b64 	%rd40, %rd53, 2;
	add.s64 	%rd41, %rd39, %rd40;
	ld.global.f32 	%f162, [%rd41];
$L__BB2_9:
	setp.eq.s64 	%p7, %rd24, 0;
	mov.f32 	%f163, 0f7F800000;
	@%p7 bra 	$L__BB2_11;
	cvta.to.global.u64 	%rd42, %rd24;
	shl.b64 	%rd43, %rd53, 2;
	add.s64 	%rd44, %rd42, %rd43;
	ld.global.f32 	%f163, [%rd44];
$L__BB2_11:
	setp.le.s64 	%p8, %rd5, %rd56;
	@%p8 bra 	$L__BB2_14;
	neg.f32 	%f7, %f163;
	shl.b64 	%rd45, %rd56, 4;
	shl.b64 	%rd46, %rd4, 2;
	add.s64 	%rd47, %rd46, %rd45;
	cvta.to.global.u64 	%rd48, %rd19;
	add.s64 	%rd55, %rd48, %rd47;
	shl.b64 	%rd10, %rd5, 4;
	shl.b64 	%rd49, %rd4, 1;
	add.s64 	%rd50, %rd49, %rd45;
	cvta.to.global.u64 	%rd51, %rd18;
	add.s64 	%rd54, %rd51, %rd50;
$L__BB2_13:
	ld.global.v4.f32 	{%f35, %f36, %f37, %f38}, [%rd55];
	add.s64 	%rd52, %rd55, %rd10;
	ld.global.v4.f32 	{%f39, %f40, %f41, %f42}, [%rd52];
	mov.b32 	%r14, %f35;
	mov.b32 	{%rs1, %rs3}, %r14;
	// begin inline asm
	{  cvt.f32.f16 %f11, %rs1;}

	// end inline asm
	mov.b32 	%r15, %f39;
	mov.b32 	{%rs2, %rs4}, %r15;
	// begin inline asm
	{  cvt.f32.f16 %f12, %rs2;}

	// end inline asm
	fma.rn.f32 	%f43, %f12, 0fBBBB989D, 0f3F000000;
	cvt.sat.f32.f32 	%f44, %f43;
	mov.f32 	%f45, 0f4B400001;
	mov.f32 	%f46, 0f437C0000;
	fma.rm.f32 	%f47, %f44, %f46, %f45;
	add.f32 	%f48, %f47, 0fCB40007F;
	neg.f32 	%f49, %f48;
	fma.rn.f32 	%f50, %f12, 0fBFB8AA3B, %f49;
	fma.rn.f32 	%f51, %f12, 0fB2A57060, %f50;
	mov.b32 	%r16, %f47;
	shl.b32 	%r17, %r16, 23;
	mov.b32 	%f52, %r17;
	ex2.approx.ftz.f32 	%f53, %f51;
	fma.rn.f32 	%f54, %f53, %f52, 0f3F800000;
	div.rn.f32 	%f55, %f12, %f54;
	fma.rn.f32 	%f56, %f161, %f55, %f162;
	max.f32 	%f57, %f56, %f7;
	min.f32 	%f58, %f57, %f163;
	mul.f32 	%f27, %f11, %f58;
	// begin inline asm
	{  cvt.f32.f16 %f13, %rs3;}

	// end inline asm
	// begin inline asm
	{  cvt.f32.f16 %f14, %rs4;}

	// end inline asm
	fma.rn.f32 	%f59, %f14, 0fBBBB989D, 0f3F000000;
	cvt.sat.f32.f32 	%f60, %f59;
	fma.rm.f32 	%f61, %f60, %f46, %f45;
	add.f32 	%f62, %f61, 0fCB40007F;
	neg.f32 	%f63, %f62;
	fma.rn.f32 	%f64, %f14, 0fBFB8AA3B, %f63;
	fma.rn.f32 	%f65, %f14, 0fB2A57060, %f64;
	mov.b32 	%r18, %f61;
	shl.b32 	%r19, %r18, 23;
	mov.b32 	%f66, %r19;
	ex2.approx.ftz.f32 	%f67, %f65;
	fma.rn.f32 	%f68, %f67, %f66, 0f3F800000;
	div.rn.f32 	%f69, %f14, %f68;
	fma.rn.f32 	%f70, %f161, %f69, %f162;
	max.f32 	%f71, %f70, %f7;
	min.f32 	%f72, %f71, %f163;
	mul.f32 	%f28, %f13, %f72;
	mov.b32 	%r20, %f36;
	mov.b32 	{%rs5, %rs7}, %r20;
	// begin inline asm
	{  cvt.f32.f16 %f15, %rs5;}

	// end inline asm
	mov.b32 	%r21, %f40;
	mov.b32 	{%rs6, %rs8}, %r21;
	// begin inline asm
	{  cvt.f32.f16 %f16, %rs6;}

	// end inline asm
	fma.rn.f32 	%f73, %f16, 0fBBBB989D, 0f3F000000;
	cvt.sat.f32.f32 	%f74, %f73;
	fma.rm.f32 	%f75, %f74, %f46, %f45;
	add.f32 	%f76, %f75, 0fCB40007F;
	neg.f32 	%f77, %f76;
	fma.rn.f32 	%f78, %f16, 0fBFB8AA3B, %f77;
	fma.rn.f32 	%f79, %f16, 0fB2A57060, %f78;
	mov.b32 	%r22, %f75;
	shl.b32 	%r23, %r22, 23;
	mov.b32 	%f80, %r23;
	ex2.approx.ftz.f32 	%f81, %f79;
	fma.rn.f32 	%f82, %f81, %f80, 0f3F800000;
	div.rn.f32 	%f83, %f16, %f82;
	fma.rn.f32 	%f84, %f161, %f83, %f162;
	max.f32 	%f85, %f84, %f7;
	min.f32 	%f86, %f85, %f163;
	mul.f32 	%f29, %f15, %f86;
	// begin inline asm
	{  cvt.f32.f16 %f17, %rs7;}

	// end inline asm
	// begin inline asm
	{  cvt.f32.f16 %f18, %rs8;}

	// end inline asm
	fma.rn.f32 	%f87, %f18, 0fBBBB989D, 0f3F000000;
	cvt.sat.f32.f32 	%f88, %f87;
	fma.rm.f32 	%f89, %f88, %f46, %f45;
	add.f32 	%f90, %f89, 0fCB40007F;
	neg.f32 	%f91, %f90;
	fma.rn.f32 	%f92, %f18, 0fBFB8AA3B, %f91;
	fma.rn.f32 	%f93, %f18, 0fB2A57060, %f92;
	mov.b32 	%r24, %f89;
	shl.b32 	%r25, %r24, 23;
	mov.b32 	%f94, %r25;
	ex2.approx.ftz.f32 	%f95, %f93;
	fma.rn.f32 	%f96, %f95, %f94, 0f3F800000;
	div.rn.f32 	%f97, %f18, %f96;
	fma.rn.f32 	%f98, %f161, %f97, %f162;
	max.f32 	%f99, %f98, %f7;
	min.f32 	%f100, %f99, %f163;
	mul.f32 	%f30, %f17, %f100;
	mov.b32 	%r26, %f37;
	mov.b32 	{%rs9, %rs11}, %r26;
	// begin inline asm
	{  cvt.f32.f16 %f19, %rs9;}

	// end inline asm
	mov.b32 	%r27, %f41;
	mov.b32 	{%rs10, %rs12}, %r27;
	// begin inline asm
	{  cvt.f32.f16 %f20, %rs10;}

	// end inline asm
	fma.rn.f32 	%f101, %f20, 0fBBBB989D, 0f3F000000;
	cvt.sat.f32.f32 	%f102, %f101;
	fma.rm.f32 	%f103, %f102, %f46, %f45;
	add.f32 	%f104, %f103, 0fCB40007F;
	neg.f32 	%f105, %f104;
	fma.rn.f32 	%f106, %f20, 0fBFB8AA3B, %f105;
	fma.rn.f32 	%f107, %f20, 0fB2A57060, %f106;
	mov.b32 	%r28, %f103;
	shl.b32 	%r29, %r28, 23;
	mov.b32 	%f108, %r29;
	ex2.approx.ftz.f32 	%f109, %f107;
	fma.rn.f32 	%f110, %f109, %f108, 0f3F800000;
	div.rn.f32 	%f111, %f20, %f110;
	fma.rn.f32 	%f112, %f161, %f111, %f162;
	max.f32 	%f113, %f112, %f7;
	min.f32 	%f114, %f113, %f163;
	mul.f32 	%f31, %f19, %f114;
	// begin inline asm
	{  cvt.f32.f16 %f21, %rs11;}

	// end inline asm
	// begin inline asm
	{  cvt.f32.f16 %f22, %rs12;}

	// end inline asm
	fma.rn.f32 	%f115, %f22, 0fBBBB989D, 0f3F000000;
	cvt.sat.f32.f32 	%f116, %f115;
	fma.rm.f32 	%f117, %f116, %f46, %f45;
	add.f32 	%f118, %f117, 0fCB40007F;
	neg.f32 	%f119, %f118;
	fma.rn.f32 	%f120, %f22, 0fBFB8AA3B, %f119;
	fma.rn.f32 	%f121, %f22, 0fB2A57060, %f120;
	mov.b32 	%r30, %f117;
	shl.b32 	%r31, %r30, 23;
	mov.b32 	%f122, %r31;
	ex2.approx.ftz.f32 	%f123, %f121;
	fma.rn.f32 	%f124, %f123, %f122, 0f3F800000;
	div.rn.f32 	%f125, %f22, %f124;
	fma.rn.f32 	%f126, %f161, %f125, %f162;
	max.f32 	%f127, %f126, %f7;
	min.f32 	%f128, %f127, %f163;
	mul.f32 	%f32, %f21, %f128;
	mov.b32 	%r32, %f38;
	mov.b32 	{%rs13, %rs15}, %r32;
	// begin inline asm
	{  cvt.f32.f16 %f23, %rs13;}

	// end inline asm
	mov.b32 	%r33, %f42;
	mov.b32 	{%rs14, %rs16}, %r33;
	// begin inline asm
	{  cvt.f32.f16 %f24, %rs14;}

	// end inline asm
	fma.rn.f32 	%f129, %f24, 0fBBBB989D, 0f3F000000;
	cvt.sat.f32.f32 	%f130, %f129;
	fma.rm.f32 	%f131, %f130, %f46, %f45;
	add.f32 	%f132, %f131, 0fCB40007F;
	neg.f32 	%f133, %f132;
	fma.rn.f32 	%f134, %f24, 0fBFB8AA3B, %f133;
	fma.rn.f32 	%f135, %f24, 0fB2A57060, %f134;
	mov.b32 	%r34, %f131;
	shl.b32 	%r35, %r34, 23;
	mov.b32 	%f136, %r35;
	ex2.approx.ftz.f32 	%f137, %f135;
	fma.rn.f32 	%f138, %f137, %f136, 0f3F800000;
	div.rn.f32 	%f139, %f24, %f138;
	fma.rn.f32 	%f140, %f161, %f139, %f162;
	max.f32 	%f141, %f140, %f7;
	min.f32 	%f142, %f141, %f163;
	mul.f32 	%f33, %f23, %f142;
	// begin inline asm
	{  cvt.f32.f16 %f25, %rs15;}

	// end inline asm
	// begin inline asm
	{  cvt.f32.f16 %f26, %rs16;}

	// end inline asm
	fma.rn.f32 	%f143, %f26, 0fBBBB989D, 0f3F000000;
	cvt.sat.f32.f32 	%f144, %f143;
	fma.rm.f32 	%f145, %f144, %f46, %f45;
	add.f32 	%f146, %f145, 0fCB40007F;
	neg.f32 	%f147, %f146;
	fma.rn.f32 	%f148, %f26, 0fBFB8AA3B, %f147;
	fma.rn.f32 	%f149, %f26, 0fB2A57060, %f148;
	mov.b32 	%r36, %f145;
	shl.b32 	%r37, %r36, 23;
	mov.b32 	%f150, %r37;
	ex2.approx.ftz.f32 	%f151, %f149;
	fma.rn.f32 	%f152, %f151, %f150, 0f3F800000;
	div.rn.f32 	%f153, %f26, %f152;
	fma.rn.f32 	%f154, %f161, %f153, %f162;
	max.f32 	%f155, %f154, %f7;
	min.f32 	%f156, %f155, %f163;
	mul.f32 	%f34, %f25, %f156;
	// begin inline asm
	{  cvt.rn.f16.f32 %rs17, %f27;}

	// end inline asm
	// begin inline asm
	{  cvt.rn.f16.f32 %rs18, %f28;}

	// end inline asm
	// begin inline asm
	{  cvt.rn.f16.f32 %rs19, %f29;}

	// end inline asm
	// begin inline asm
	{  cvt.rn.f16.f32 %rs20, %f30;}

	// end inline asm
	// begin inline asm
	{  cvt.rn.f16.f32 %rs21, %f31;}

	// end inline asm
	// begin inline asm
	{  cvt.rn.f16.f32 %rs22, %f32;}

	// end inline asm
	// begin inline asm
	{  cvt.rn.f16.f32 %rs23, %f33;}

	// end inline asm
	// begin inline asm
	{  cvt.rn.f16.f32 %rs24, %f34;}

	// end inline asm
	mov.b32 	%r38, {%rs23, %rs24};
	mov.b32 	%f157, %r38;
	mov.b32 	%r39, {%rs21, %rs22};
	mov.b32 	%f158, %r39;
	mov.b32 	%r40, {%rs19, %rs20};
	mov.b32 	%f159, %r40;
	mov.b32 	%r41, {%rs17, %rs18};
	mov.b32 	%f160, %r41;
	st.global.v4.f32 	[%rd54], {%f160, %f159, %f158, %f157};
	add.s64 	%rd56, %rd56, 256;
	add.s64 	%rd55, %rd55, 4096;
	add.s64 	%rd54, %rd54, 4096;
	setp.lt.s64 	%p9, %rd56, %rd5;
	@%p9 bra 	$L__BB2_13;
$L__BB2_14:
	ret;

}


// ===== COMPILED SASS (sm_100) =====

	.target	sm_100

	.elftype	@"ET_EXEC"


//--------------------- .note.nv.tkinfo           --------------------------
	.section	.note.nv.tkinfo,"",@"SHT_NOTE"
	.sectionflags	@"SHF_NOTE_NV_TKINFO"
	.tkinfo
        /*0018*/ 	.word	0x00000002
        /*0030*/ 	.string	""
        /*0030*/ 	.string	"ptxas"
        /*0030*/ 	.string	"Cuda compilation tools, release 13.0, V13.0.88"
        /*0030*/ 	.string	"Build cuda_13.0.r13.0/compiler.36424714_0"
        /*0030*/ 	.string	"-arch sm_100 -m 64 "



//--------------------- .note.nv.cuinfo           --------------------------
	.section	.note.nv.cuinfo,"",@"SHT_NOTE"
	.sectionflags	@"SHF_NOTE_NV_CUINFO"
        /*0018*/ 	.short	0x0002
        /*001a*/ 	.short	0x0064
        /*001c*/ 	.short	0x0082
	.zero		2


//--------------------- .nv.info                  --------------------------
	.section	.nv.info,"",@"SHT_CUDA_INFO"
	.align	4


	//----- nvinfo : EIATTR_REGCOUNT
	.align		4
        /*0000*/ 	.byte	0x04, 0x2f
        /*0002*/ 	.short	(.L_1 - .L_0)
	.align		4
.L_0:
        /*0004*/ 	.word	index@(_Z23doGatedActivationKernelIL14ActivationType0EEvP6__halfPKS1_PKlllPKfS8_S8_)
        /*0008*/ 	.word	0x0000001f


	//----- nvinfo : EIATTR_FRAME_SIZE
	.align		4
.L_1:
        /*000c*/ 	.byte	0x04, 0x11
        /*000e*/ 	.short	(.L_3 - .L_2)
	.align		4
.L_2:
        /*0010*/ 	.word	index@($__internal_1_$__cuda_sm3x_div_rn_noftz_f32_slowpath)
        /*0014*/ 	.word	0x00000000


	//----- nvinfo : EIATTR_FRAME_SIZE
	.align		4
.L_3:
        /*0018*/ 	.byte	0x04, 0x11
        /*001a*/ 	.short	(.L_5 - .L_4)
	.align		4
.L_4:
        /*001c*/ 	.word	index@(_Z23doGatedActivationKernelIL14ActivationType0EEvP6__halfPKS1_PKlllPKfS8_S8_)
        /*0020*/ 	.word	0x00000000


	//----- nvinfo : EIATTR_REGCOUNT
	.align		4
.L_5:
        /*0024*/ 	.byte	0x04, 0x2f
        /*0026*/ 	.short	(.L_7 - .L_6)
	.align		4
.L_6:
        /*0028*/ 	.word	index@(_Z23doGatedActivationKernelIL14ActivationType1EEvP6__halfPKS1_PKlllPKfS8_S8_)
        /*002c*/ 	.word	0x00000020


	//----- nvinfo : EIATTR_FRAME_SIZE
	.align		4
.L_7:
        /*0030*/ 	.byte	0x04, 0x11
        /*0032*/ 	.short	(.L_9 - .L_8)
	.align		4
.L_8:
        /*0034*/ 	.word	index@(_Z23doGatedActivationKernelIL14ActivationType1EEvP6__halfPKS1_PKlllPKfS8_S8_)
        /*0038*/ 	.word	0x00000000


	//----- nvinfo : EIATTR_REGCOUNT
	.align		4
.L_9:
        /*003c*/ 	.byte	0x04, 0x2f
        /*003e*/ 	.short	(.L_11 - .L_10)
	.align		4
.L_10:
        /*0040*/ 	.word	index@(_Z23doGatedActivationKernelIL14ActivationType2EEvP6__halfPKS1_PKlllPKfS8_S8_)
        /*0044*/ 	.word	0x0000001d


	//----- nvinfo : EIATTR_FRAME_SIZE
	.align		4
.L_11:
        /*0048*/ 	.byte	0x04, 0x11
        /*004a*/ 	.short	(.L_13 - .L_12)
	.align		4
.L_12:
        /*004c*/ 	.word	index@($__internal_0_$__cuda_sm3x_div_rn_noftz_f32_slowpath)
        /*0050*/ 	.word	0x00000000


	//----- nvinfo : EIATTR_FRAME_SIZE
	.align		4
.L_13:
        /*0054*/ 	.byte	0x04, 0x11
        /*0056*/ 	.short	(.L_15 - .L_14)
	.align		4
.L_14:
        /*0058*/ 	.word	index@(_Z23doGatedActivationKernelIL14ActivationType2EEvP6__halfPKS1_PKlllPKfS8_S8_)
        /*005c*/ 	.word	0x00000000


	//----- nvinfo : EIATTR_MIN_STACK_SIZE
	.align		4
.L_15:
        /*0060*/ 	.byte	0x04, 0x12
        /*0062*/ 	.short	(.L_17 - .L_16)
	.align		4
.L_16:
        /*0064*/ 	.word	index@(_Z23doGatedActivationKernelIL14ActivationType2EEvP6__halfPKS1_PKlllPKfS8_S8_)
        /*0068*/ 	.word	0x00000000


	//----- nvinfo : EIATTR_MIN_STACK_SIZE
	.align		4
.L_17:
        /*006c*/ 	.byte	0x04, 0x12
        /*006e*/ 	.short	(.L_19 - .L_18)
	.align		4
.L_18:
        /*0070*/ 	.word	index@(_Z23doGatedActivationKernelIL14ActivationType1EEvP6__halfPKS1_PKlllPKfS8_S8_)
        /*0074*/ 	.word	0x00000000


	//----- nvinfo : EIATTR_MIN_STACK_SIZE
	.align		4
.L_19:
        /*0078*/ 	.byte	0x04, 0x12
        /*007a*/ 	.short	(.L_21 - .L_20)
	.align		4
.L_20:
        /*007c*/ 	.word	index@(_Z23doGatedActivationKernelIL14ActivationType0EEvP6__halfPKS1_PKlllPKfS8_S8_)
        /*0080*/ 	.word	0x00000000
.L_21:


//--------------------- .nv.compat                --------------------------
	.section	.nv.compat,"",@"SHT_CUDA_COMPAT_INFO"
	.align	4
        /*0000*/ 	.byte	0x02, 0x09, 0x00, 0x00, 0x02, 0x02, 0x01, 0x00, 0x02, 0x05, 0x05, 0x00, 0x03, 0x07, 0x01, 0x01
        /*0010*/ 	.byte	0x02, 0x03, 0x00, 0x00, 0x02, 0x06, 0x01, 0x00, 0x04, 0x0b, 0x08, 0x00, 0x01, 0x00, 0x00, 0x00
        /*0020*/ 	.byte	0x00, 0x00, 0x00, 0x00


//--------------------- .nv.info._Z23doGatedActivationKernelIL14ActivationType2EEvP6__halfPKS1_PKlllPKfS8_S8_ --------------------------
	.section	.nv.info._Z23doGatedActivationKernelIL14ActivationType2EEvP6__halfPKS1_PKlllPKfS8_S8_,"",@"SHT_CUDA_INFO"
	.sectionflags	@""
	.align	4


	//----- nvinfo : EIATTR_CUDA_API_VERSION
	.align		4
        /*0000*/ 	.byte	0x04, 0x37
        /*0002*/ 	.short	(.L_23 - .L_22)
.L_22:
        /*0004*/ 	.word	0x00000082


	//----- nvinfo : EIATTR_KPARAM_INFO
	.align		4
.L_23:
        /*0008*/ 	.byte	0x04, 0x17
        /*000a*/ 	.short	(.L_25 - .L_24)
.L_24:
        /*000c*/ 	.word	0x00000000
        /*0010*/ 	.short	0x0007
        /*0012*/ 	.short	0x0038
        /*0014*/ 	.byte	0x00, 0xf5, 0x21, 0x00


	//----- nvinfo : EIATTR_KPARAM_INFO
	.align		4
.L_25:
        /*0018*/ 	.byte	0x04, 0x17
        /*001a*/ 	.short	(.L_27 - .L_26)
.L_26:
        /*001c*/ 	.word	0x00000000
        /*0020*/ 	.short	0x0006
        /*0022*/ 	.short	0x0030
        /*0024*/ 	.byte	0x00, 0xf5, 0x21, 0x00


	//----- nvinfo : EIATTR_KPARAM_INFO
	.align		4
.L_27:
        /*0028*/ 	.byte	0x04, 0x17
        /*002a*/ 	.short	(.L_29 - .L_28)
.L_28:
        /*002c*/ 	.word	0x00000000
        /*0030*/ 	.short	0x0005
        /*0032*/ 	.short	0x0028
        /*0034*/ 	.byte	0x00, 0xf5, 0x21, 0x00


	//----- nvinfo : EIATTR_KPARAM_INFO
	.align		4
.L_29:
        /*0038*/ 	.byte	0x04, 0x17
        /*003a*/ 	.short	(.L_31 - .L_30)
.L_30:
        /*003c*/ 	.word	0x00000000
        /*0040*/ 	.short	0x0004
        /*0042*/ 	.short	0x0020
        /*0044*/ 	.byte	0x00, 0xf0, 0x21, 0x00


	//----- nvinfo : EIATTR_KPARAM_INFO
	.align		4
.L_31:
        /*0048*/ 	.byte	0x04, 0x17
        /*004a*/ 	.short	(.L_33 - .L_32)
.L_32:
        /*004c*/ 	.word	0x00000000
        /*0050*/ 	.short	0x0003
        /*0052*/ 	.short	0x0018
        /*0054*/ 	.byte	0x00, 0xf0, 0x21, 0x00


	//----- nvinfo : EIATTR_KPARAM_INFO
	.align		4
.L_33:
        /*0058*/ 	.byte	0x04, 0x17
        /*005a*/ 	.short	(.L_35 - .L_34)
.L_34:
        /*005c*/ 	.word	0x00000000
        /*0060*/ 	.short	0x0002
        /*0062*/ 	.short	0x0010
        /*0064*/ 	.byte	0x00, 0xf5, 0x21, 0x00


	//----- nvinfo : EIATTR_KPARAM_INFO
	.align		4
.L_35:
        /*0068*/ 	.byte	0x04, 0x17
        /*006a*/ 	.short	(.L_37 - .L_36)
.L_36:
        /*006c*/ 	.word	0x00000000
        /*0070*/ 	.short	0x0001
        /*0072*/ 	.short	0x0008
        /*0074*/ 	.byte	0x00, 0xf5, 0x21, 0x00


	//----- nvinfo : EIATTR_KPARAM_INFO
	.align		4
.L_37:
        /*0078*/ 	.byte	0x04, 0x17
        /*007a*/ 	.short	(.L_39 - .L_38)
.L_38:
        /*007c*/ 	.word	0x00000000
        /*0080*/ 	.short	0x0000
        /*0082*/ 	.short	0x0000
        /*0084*/ 	.byte	0x00, 0xf5, 0x21, 0x00


	//----- nvinfo : EIATTR_SPARSE_MMA_MASK
	.align		4
.L_39:
        /*0088*/ 	.byte	0x03, 0x50
        /*008a*/ 	.short	0x0000


	//----- nvinfo : EIATTR_MAXREG_COUNT
	.align		4
        /*008c*/ 	.byte	0x03, 0x1b
        /*008e*/ 	.short	0x00ff


	//----- nvinfo : EIATTR_MERCURY_ISA_VERSION
	.align		4
        /*0090*/ 	.byte	0x03, 0x5f
        /*0092*/ 	.short	0x0101


	//----- nvinfo : EIATTR_VRC_CTA_INIT_COUNT
	.align		4
        /*0094*/ 	.byte	0x02, 0x4a
	.zero		1
	.zero		1


	//----- nvinfo : EIATTR_EXIT_INSTR_OFFSETS
	.align		4
        /*0098*/ 	.byte	0x04, 0x1c
        /*009a*/ 	.short	(.L_41 - .L_40)


	//   ....[0]....
.L_40:
        /*009c*/ 	.word	0x000000c0


	//   ....[1]....
        /*00a0*/ 	.word	0x00000460


	//   ....[2]....
        /*00a4*/ 	.word	0x000014b0


	//----- nvinfo : EIATTR_CRS_STACK_SIZE
	.align		4
.L_41:
        /*00a8*/ 	.byte	0x04, 0x1e
        /*00aa*/ 	.short	(.L_43 - .L_42)
.L_42:
        /*00ac*/ 	.word	0x00000000


	//----- nvinfo : EIATTR_CBANK_PARAM_SIZE
	.align		4
.L_43:
        /*00b0*/ 	.byte	0x03, 0x19
        /*00b2*/ 	.short	0x0040


	//----- nvinfo : EIATTR_PARAM_CBANK
	.align		4
        /*00b4*/ 	.byte	0x04, 0x0a
        /*00b6*/ 	.short	(.L_45 - .L_44)
	.align		4
.L_44:
        /*00b8*/ 	.word	index@(.nv.constant0._Z23doGatedActivationKernelIL14ActivationType2EEvP6__halfPKS1_PKlllPKfS8_S8_)
        /*00bc*/ 	.short	0x0380
        /*00be*/ 	.short	0x0040


	//----- nvinfo : EIATTR_SW_WAR
	.align		4
.L_45:
        /*00c0*/ 	.byte	0x04, 0x36
        /*00c2*/ 	.short	(.L_47 - .L_46)
.L_46:
        /*00c4*/ 	.word	0x00000008
.L_47:


//--------------------- .nv.info._Z23doGatedActivationKernelIL14ActivationType1EEvP6__halfPKS1_PKlllPKfS8_S8_ --------------------------
	.section	.nv.info._Z23doGatedActivationKernelIL14ActivationType1EEvP6__halfPKS1_PKlllPKfS8_S8_,"",@"SHT_CUDA_INFO"
	.sectionflags	@""
	.align	4


	//----- nvinfo : EIATTR_CUDA_API_VERSION
	.align		4
        /*0000*/ 	.byte	0x04, 0x37
        /*0002*/ 	.short	(.L_49 - .L_48)
.L_48:
        /*0004*/ 	.word	0x00000082


	//----- nvinfo : EIATTR_KPARAM_INFO
	.align		4
.L_49:
        /*0008*/ 	.byte	0x04, 0x17
        /*000a*/ 	.short	(.L_51 - .L_50)
.L_50:
        /*000c*/ 	.word	0x00000000
        /*0010*/ 	.short	0x0007
        /*0012*/ 	.short	0x0038
        /*0014*/ 	.byte	0x00, 0xf5, 0x21, 0x00


	//----- nvinfo : EIATTR_KPARAM_INFO
	.align		4
.L_51:
        /*0018*/ 	.byte	0x04, 0x17
        /*001a*/ 	.short	(.L_53 - .L_52)
.L_52:
        /*001c*/ 	.word	0x00000000
        /*0020*/ 	.short	0x0006
        /*0022*/ 	.short	0x0030
        /*0024*/ 	.byte	0x00, 0xf5, 0x21, 0x00


	//----- nvinfo : EIATTR_KPARAM_INFO
	.align		4
.L_53:
        /*0028*/ 	.byte	0x04, 0x17
        /*002a*/ 	.short	(.L_55 - .L_54)
.L_54:
        /*002c*/ 	.word	0x00000000
        /*0030*/ 	.short	0x0005
        /*0032*/ 	.short	0x0028
        /*0034*/ 	.byte	0x00, 0xf5, 0x21, 0x00


	//----- nvinfo : EIATTR_KPARAM_INFO
	.align		4
.L_55:
        /*0038*/ 	.byte	0x04, 0x17
        /*003a*/ 	.short	(.L_57 - .L_56)
.L_56:
        /*003c*/ 	.word	0x00000000
        /*0040*/ 	.short	0x0004
        /*0042*/ 	.short	0x0020
        /*0044*/ 	.byte	0x00, 0xf0, 0x21, 0x00


	//----- nvinfo : EIATTR_KPARAM_INFO
	.align		4
.L_57:
        /*0048*/ 	.byte	0x04, 0x17
        /*004a*/ 	.short	(.L_59 - .L_58)
.L_58:
        /*004c*/ 	.word	0x00000000
        /*0050*/ 	.short	0x0003
        /*0052*/ 	.short	0x0018
        /*0054*/ 	.byte	0x00, 0xf0, 0x21, 0x00


	//----- nvinfo : EIATTR_KPARAM_INFO
	.align		4
.L_59:
        /*0058*/ 	.byte	0x04, 0x17
        /*005a*/ 	.short	(.L_61 - .L_60)
.L_60:
        /*005c*/ 	.word	0x00000000
        /*0060*/ 	.short	0x0002
        /*0062*/ 	.short	0x0010
        /*0064*/ 	.byte	0x00, 0xf5, 0x21, 0x00


	//----- nvinfo : EIATTR_KPARAM_INFO
	.align		4
.L_61:
        /*0068*/ 	.byte	0x04, 0x17
        /*006a*/ 	.short	(.L_63 - .L_62)
.L_62:
        /*006c*/ 	.word	0x00000000
        /*0070*/ 	.short	0x0001
        /*0072*/ 	.short	0x0008
        /*0074*/ 	.byte	0x00, 0xf5, 0x21, 0x00


	//----- nvinfo : EIATTR_KPARAM_INFO
	.align		4
.L_63:
        /*0078*/ 	.byte	0x04, 0x17
        /*007a*/ 	.short	(.L_65 - .L_64)
.L_64:
        /*007c*/ 	.word	0x00000000
        /*0080*/ 	.short	0x0000
        /*0082*/ 	.short	0x0000
        /*0084*/ 	.byte	0x00, 0xf5, 0x21, 0x00


	//----- nvinfo : EIATTR_SPARSE_MMA_MASK
	.align		4
.L_65:
        /*0088*/ 	.byte	0x03, 0x50
        /*008a*/ 	.short	0x0000


	//----- nvinfo : EIATTR_MAXREG_COUNT
	.align		4
        /*008c*/ 	.byte	0x03, 0x1b
        /*008e*/ 	.short	0x00ff


	//----- nvinfo : EIATTR_MERCURY_ISA_VERSION
	.align		4
        /*0090*/ 	.byte	0x03, 0x5f
        /*0092*/ 	.short	0x0101


	//----- nvinfo : EIATTR_VRC_CTA_INIT_COUNT
	.align		4
        /*0094*/ 	.byte	0x02, 0x4a
	.zero		1
	.zero		1


	//----- nvinfo : EIATTR_EXIT_INSTR_OFFSETS
	.align		4
        /*0098*/ 	.byte	0x04, 0x1c
        /*009a*/ 	.short	(.L_67 - .L_66)


	//   ....[0]....
.L_66:
        /*009c*/ 	.word	0x000000c0


	//   ....[1]....
        /*00a0*/ 	.word	0x00000180


	//   ....[2]....
        /*00a4*/ 	.word	0x00001060


	//----- nvinfo : EIATTR_CRS_STACK_SIZE
	.align		4
.L_67:
        /*00a8*/ 	.byte	0x04, 0x1e
        /*00aa*/ 	.short	(.L_69 - .L_68)
.L_68:
        /*00ac*/ 	.word	0x00000000


	//----- nvinfo : EIATTR_CBANK_PARAM_SIZE
	.align		4
.L_69:
        /*00b0*/ 	.byte	0x03, 0x19
        /*00b2*/ 	.short	0x0040


	//----- nvinfo : EIATTR_PARAM_CBANK
	.align		4
        /*00b4*/ 	.byte	0x04, 0x0a
        /*00b6*/ 	.short	(.L_71 - .L_70)
	.align		4
.L_70:
        /*00b8*/ 	.word	index@(.nv.constant0._Z23doGatedActivationKernelIL14ActivationType1EEvP6__halfPKS1_PKlllPKfS8_S8_)
        /*00bc*/ 	.short	0x0380
        /*00be*/ 	.short	0x0040


	//----- nvinfo : EIATTR_SW_WAR
	.align		4
.L_71:
        /*00c0*/ 	.byte	0x04, 0x36
        /*00c2*/ 	.short	(.L_73 - .L_72)
.L_72:
        /*00c4*/ 	.word	0x00000008
.L_73:


//--------------------- .nv.info._Z23doGatedActivationKernelIL14ActivationType0EEvP6__halfPKS1_PKlllPKfS8_S8_ --------------------------
	.section	.nv.info._Z23doGatedActivationKernelIL14ActivationType0EEvP6__halfPKS1_PKlllPKfS8_S8_,"",@"SHT_CUDA_INFO"
	.sectionflags	@""
	.align	4


	//----- nvinfo : EIATTR_CUDA_API_VERSION
	.align		4
        /*0000*/ 	.byte	0x04, 0x37
        /*0002*/ 	.short	(.L_75 - .L_74)
.L_74:
        /*0004*/ 	.word	0x00000082


	//----- nvinfo : EIATTR_KPARAM_INFO
	.align		4
.L_75:
        /*0008*/ 	.byte	0x04, 0x17
        /*000a*/ 	.short	(.L_77 - .L_76)
.L_76:
        /*000c*/ 	.word	0x00000000
        /*0010*/ 	.short	0x0007
        /*0012*/ 	.short	0x0038
        /*0014*/ 	.byte	0x00, 0xf5, 0x21, 0x00


	//----- nvinfo : EIATTR_KPARAM_INFO
	.align		4
.L_77:
        /*0018*/ 	.byte	0x04, 0x17
        /*001a*/ 	.short	(.L_79 - .L_78)
.L_78:
        /*001c*/ 	.word	0x00000000
        /*0020*/ 	.short	0x0006
        /*0022*/ 	.short	0x0030
        /*0024*/ 	.byte	0x00, 0xf5, 0x21, 0x00


	//----- nvinfo : EIATTR_KPARAM_INFO
	.align		4
.L_79:
        /*0028*/ 	.byte	0x04, 0x17
        /*002a*/ 	.short	(.L_81 - .L_80)
.L_80:
        /*002c*/ 	.word	0x00000000
        /*0030*/ 	.short	0x0005
        /*0032*/ 	.short	0x0028
        /*0034*/ 	.byte	0x00, 0xf5, 0x21, 0x00


	//----- nvinfo : EIATTR_KPARAM_INFO
	.align		4
.L_81:
        /*0038*/ 	.byte	0x04, 0x17
        /*003a*/ 	.short	(.L_83 - .L_82)
.L_82:
        /*003c*/ 	.word	0x00000000
        /*0040*/ 	.short	0x0004
        /*0042*/ 	.short	0x0020
        /*0044*/ 	.byte	0x00, 0xf0, 0x21, 0x00


	//----- nvinfo : EIATTR_KPARAM_INFO
	.align		4
.L_83:
        /*0048*/ 	.byte	0x04, 0x17
        /*004a*/ 	.short	(.L_85 - .L_84)
.L_84:
        /*004c*/ 	.word	0x00000000
        /*0050*/ 	.short	0x0003
        /*0052*/ 	.short	0x0018
        /*0054*/ 	.byte	0x00, 0xf0, 0x21, 0x00


	//----- nvinfo : EIATTR_KPARAM_INFO
	.align		4
.L_85:
        /*0058*/ 	.byte	0x04, 0x17
        /*005a*/ 	.short	(.L_87 - .L_86)
.L_86:
        /*005c*/ 	.word	0x00000000
        /*0060*/ 	.short	0x0002
        /*0062*/ 	.short	0x0010
        /*0064*/ 	.byte	0x00, 0xf5, 0x21, 0x00


	//----- nvinfo : EIATTR_KPARAM_INFO
	.align		4
.L_87:
        /*0068*/ 	.byte	0x04, 0x17
        /*006a*/ 	.short	(.L_89 - .L_88)
.L_88:
        /*006c*/ 	.word	0x00000000
        /*0070*/ 	.short	0x0001
        /*0072*/ 	.short	0x0008
        /*0074*/ 	.byte	0x00, 0xf5, 0x21, 0x00


	//----- nvinfo : EIATTR_KPARAM_INFO
	.align		4
.L_89:
        /*0078*/ 	.byte	0x04, 0x17
        /*007a*/ 	.short	(.L_91 - .L_90)
.L_90:
        /*007c*/ 	.word	0x00000000
        /*0080*/ 	.short	0x0000
        /*0082*/ 	.short	0x0000
        /*0084*/ 	.byte	0x00, 0xf5, 0x21, 0x00


	//----- nvinfo : EIATTR_SPARSE_MMA_MASK
	.align		4
.L_91:
        /*0088*/ 	.byte	0x03, 0x50
        /*008a*/ 	.short	0x0000


	//----- nvinfo : EIATTR_MAXREG_COUNT
	.align		4
        /*008c*/ 	.byte	0x03, 0x1b
        /*008e*/ 	.short	0x00ff


	//----- nvinfo : EIATTR_MERCURY_ISA_VERSION
	.align		4
        /*0090*/ 	.byte	0x03, 0x5f
        /*0092*/ 	.short	0x0101


	//----- nvinfo : EIATTR_VRC_CTA_INIT_COUNT
	.align		4
        /*0094*/ 	.byte	0x02, 0x4a
	.zero		1
	.zero		1


	//----- nvinfo : EIATTR_EXIT_INSTR_OFFSETS
	.align		4
        /*0098*/ 	.byte	0x04, 0x1c
        /*009a*/ 	.short	(.L_93 - .L_92)


	//   ....[0]....
.L_92:
        /*009c*/ 	.word	0x000000c0


	//   ....[1]....
        /*00a0*/ 	.word	0x00000180


	//   ....[2]....
        /*00a4*/ 	.word	0x000010e0


	//----- nvinfo : EIATTR_CRS_STACK_SIZE
	.align		4
.L_93:
        /*00a8*/ 	.byte	0x04, 0x1e
        /*00aa*/ 	.short	(.L_95 - .L_94)
.L_94:
        /*00ac*/ 	.word	0x00000000


	//----- nvinfo : EIATTR_CBANK_PARAM_SIZE
	.align		4
.L_95:
        /*00b0*/ 	.byte	0x03, 0x19
        /*00b2*/ 	.short	0x0040


	//----- nvinfo : EIATTR_PARAM_CBANK
	.align		4
        /*00b4*/ 	.byte	0x04, 0x0a
        /*00b6*/ 	.short	(.L_97 - .L_96)
	.align		4
.L_96:
        /*00b8*/ 	.word	index@(.nv.constant0._Z23doGatedActivationKernelIL14ActivationType0EEvP6__halfPKS1_PKlllPKfS8_S8_)
        /*00bc*/ 	.short	0x0380
        /*00be*/ 	.short	0x0040


	//----- nvinfo : EIATTR_SW_WAR
	.align		4
.L_97:
        /*00c0*/ 	.byte	0x04, 0x36
        /*00c2*/ 	.short	(.L_99 - .L_98)
.L_98:
        /*00c4*/ 	.word	0x00000008
.L_99:


//--------------------- .nv.callgraph             --------------------------
	.section	.nv.callgraph,"",@"SHT_CUDA_CALLGRAPH"
	.align	4
	.sectionentsize	8
	.align		4
        /*0000*/ 	.word	0x00000000
	.align		4
        /*0004*/ 	.word	0xffffffff
	.align		4
        /*0008*/ 	.word	0x00000000
	.align		4
        /*000c*/ 	.word	0xfffffffe
	.align		4
        /*0010*/ 	.word	0x00000000
	.align		4
        /*0014*/ 	.word	0xfffffffd
	.align		4
        /*0018*/ 	.word	0x00000000
	.align		4
        /*001c*/ 	.word	0xfffffffc


//--------------------- .text._Z23doGatedActivationKernelIL14ActivationType2EEvP6__halfPKS1_PKlllPKfS8_S8_ --------------------------
	.section	.text._Z23doGatedActivationKernelIL14ActivationType2EEvP6__halfPKS1_PKlllPKfS8_S8_,"ax",@progbits
	.align	128
        .global         _Z23doGatedActivationKernelIL14ActivationType2EEvP6__halfPKS1_PKlllPKfS8_S8_
        .type           _Z23doGatedActivationKernelIL14ActivationType2EEvP6__halfPKS1_PKlllPKfS8_S8_,@function
        .size           _Z23doGatedActivationKernelIL14ActivationType2EEvP6__halfPKS1_PKlllPKfS8_S8_,(.L_x_62 - _Z23doGatedActivationKernelIL14ActivationType2EEvP6__halfPKS1_PKlllPKfS8_S8_)
        .other          _Z23doGatedActivationKernelIL14ActivationType2EEvP6__halfPKS1_PKlllPKfS8_S8_,@"STO_CUDA_ENTRY STV_DEFAULT"
_Z23doGatedActivationKernelIL14ActivationType2EEvP6__halfPKS1_PKlllPKfS8_S8_:
.text._Z23doGatedActivationKernelIL14ActivationType2EEvP6__halfPKS1_PKlllPKfS8_S8_:
[----:B------:R-:W-:Y:S01]  /*0000*/  LDC R1, c[0x0][0x37c] ;  /* 0x0000df00ff017b82 */ /* 0x000fe20000000800 */
[----:B------:R-:W0:Y:S01]  /*0010*/  LDCU.64 UR14, c[0x0][0x3a0] ;  /* 0x00007400ff0e77ac */ /* 0x000e220008000a00 */
[----:B------:R-:W0:Y:S01]  /*0020*/  LDCU.64 UR4, c[0x0][0x390] ;  /* 0x00007200ff0477ac */ /* 0x000e220008000a00 */
[----:B------:R-:W1:Y:S01]  /*0030*/  LDCU.64 UR8, c[0x0][0x358] ;  /* 0x00006b00ff0877ac */ /* 0x000e620008000a00 */
[----:B0-----:R-:W-:-:S04]  /*0040*/  ULEA UR4, UP0, UR14, UR4, 0x3 ;  /* 0x000000040e047291 */ /* 0x001fc8000f8018ff */
[----:B------:R-:W-:Y:S02]  /*0050*/  ULEA.HI.X UR5, UR14, UR5, UR15, 0x3, UP0 ;  /* 0x000000050e057291 */ /* 0x000fe400080f1c0f */
[----:B------:R-:W-:-:S04]  /*0060*/  MOV R2, UR4 ;  /* 0x0000000400027c02 */ /* 0x000fc80008000f00 */
[----:B------:R-:W-:-:S06]  /*0070*/  MOV R3, UR5 ;  /* 0x0000000500037c02 */ /* 0x000fcc0008000f00 */
[----:B-1----:R-:W2:Y:S01]  /*0080*/  LDG.E.64 R2, desc[UR8][R2.64] ;  /* 0x0000000802027981 */ /* 0x002ea2000c1e1b00 */
[----:B------:R-:W2:Y:S02]  /*0090*/  S2UR UR4, SR_CTAID.X ;  /* 0x00000000000479c3 */ /* 0x000ea40000002500 */
[----:B--2---:R-:W-:-:S04]  /*00a0*/  ISETP.GT.U32.AND P0, PT, R2, UR4, PT ;  /* 0x0000000402007c0c */ /* 0x004fc8000bf04070 */
[----:B------:R-:W-:-:S13]  /*00b0*/  ISETP.GT.AND.EX P0, PT, R3, RZ, PT, P0 ;  /* 0x000000ff0300720c */ /* 0x000fda0003f04300 */
[----:B------:R-:W-:Y:S05]  /*00c0*/  @!P0 EXIT ;  /* 0x000000000000894d */ /* 0x000fea0003800000 */
[----:B------:R-:W0:Y:S01]  /*00d0*/  S2R R2, SR_TID.X ;  /* 0x0000000000027919 */ /* 0x000e220000002100 */
[----:B------:R-:W1:Y:S01]  /*00e0*/  LDCU.64 UR6, c[0x0][0x398] ;  /* 0x00007300ff0677ac */ /* 0x000e620008000a00 */
[----:B------:R-:W-:Y:S01]  /*00f0*/  IMAD.MOV.U32 R3, RZ, RZ, RZ ;  /* 0x000000ffff037224 */ /* 0x000fe200078e00ff */
[----:B------:R-:W-:Y:S01]  /*0100*/  MOV R4, 0xffffffff ;  /* 0xffffffff00047802 */ /* 0x000fe20000000f00 */
[----:B------:R-:W-:Y:S01]  /*0110*/  IMAD.MOV.U32 R5, RZ, RZ, -0x1 ;  /* 0xffffffffff057424 */ /* 0x000fe200078e00ff */
[----:B------:R-:W-:Y:S02]  /*0120*/  UISETP.GE.AND UP0, UPT, UR14, 0x1, UPT ;  /* 0x000000010e00788c */ /* 0x000fe4000bf06270 */
[----:B-1----:R-:W-:-:S04]  /*0130*/  UIMAD.WIDE.U32 UR12, UR4, UR6, URZ ;  /* 0x00000006040c72a5 */ /* 0x002fc8000f8e00ff */
[----:B------:R-:W-:-:S03]  /*0140*/  UIMAD UR10, UR4, UR7, UR13 ;  /* 0x00000007040a72a4 */ /* 0x000fc6000f8e020d */
[----:B------:R-:W-:Y:S09]  /*0150*/  BRA.U !UP0, `(.L_x_0) ;  /* 0x0000000108447547 */ /* 0x000ff2000b800000 */
[----:B------:R-:W1:Y:S01]  /*0160*/  LDC R0, c[0x0][0x3a0] ;  /* 0x0000e800ff007b82 */ /* 0x000e620000000800 */
[----:B------:R-:W-:Y:S01]  /*0170*/  HFMA2 R9, -RZ, RZ, 0, 0 ;  /* 0x00000000ff097431 */ /* 0x000fe200000001ff */
[----:B------:R-:W-:-:S04]  /*0180*/  UIADD3 UR4, UP0, UPT, UR4, 0x1, URZ ;  /* 0x0000000104047890 */ /* 0x000fc8000ff1e0ff */
[----:B------:R-:W-:Y:S02]  /*0190*/  UIADD3.X UR5, UPT, UPT, URZ, URZ, URZ, UP0, !UPT ;  /* 0x000000ffff057290 */ /* 0x000fe400087fe4ff */
[----:B------:R-:W2:Y:S10]  /*01a0*/  LDC.64 R6, c[0x0][0x390] ;  /* 0x0000e400ff067b82 */ /* 0x000eb40000000a00 */
.L_x_1:
[----:B-1----:R-:W-:-:S04]  /*01b0*/  IADD3 R4, PT, PT, R9, 0x1, R0 ;  /* 0x0000000109047810 */ /* 0x002fc80007ffe000 */
[----:B------:R-:W-:-:S05]  /*01c0*/  SHF.R.U32.HI R8, RZ, 0x1, R4 ;  /* 0x00000001ff087819 */ /* 0x000fca0000011604 */
[----:B--2---:R-:W-:-:S06]  /*01d0*/  IMAD.WIDE.U32 R4, R8, 0x8, R6 ;  /* 0x0000000808047825 */ /* 0x004fcc00078e0006 */
[----:B------:R-:W2:Y:S02]  /*01e0*/  LDG.E.64 R4, desc[UR8][R4.64] ;  /* 0x0000000804047981 */ /* 0x000ea4000c1e1b00 */
[----:B--2---:R-:W-:-:S04]  /*01f0*/  ISETP.GT.U32.AND P0, PT, R4, UR4, PT ;  /* 0x0000000404007c0c */ /* 0x004fc8000bf04070 */
[----:B------:R-:W-:-:S04]  /*0200*/  ISETP.GT.AND.EX P0, PT, R5, UR5, PT, P0 ;  /* 0x0000000505007c0c */ /* 0x000fc8000bf04300 */
[----:B------:R-:W-:-:S09]  /*0210*/  SEL R9, R9, R8, P0 ;  /* 0x0000000809097207 */ /* 0x000fd20000000000 */
[----:B------:R-:W-:-:S05]  /*0220*/  @P0 VIADD R0, R8, 0xffffffff ;  /* 0xffffffff08000836 */ /* 0x000fca0000000000 */
[----:B------:R-:W-:-:S13]  /*0230*/  ISETP.GE.AND P0, PT, R9, R0, PT ;  /* 0x000000000900720c */ /* 0x000fda0003f06270 */
[----:B------:R-:W-:Y:S05]  /*0240*/  @!P0 BRA `(.L_x_1) ;  /* 0xfffffffc00d88947 */ /* 0x000fea000383ffff */
[----:B------:R-:W-:-:S04]  /*0250*/  IADD3 R4, PT, PT, R9, -0x1, RZ ;  /* 0xffffffff09047810 */ /* 0x000fc80007ffe0ff */
[----:B------:R-:W-:-:S07]  /*0260*/  SHF.R.S32.HI R5, RZ, 0x1f, R4 ;  /* 0x0000001fff057819 */ /* 0x000fce0000011404 */
.L_x_0:
[----:B------:R-:W1:Y:S08]  /*0270*/  LDC.64 R6, c[0x0][0x3a8] ;  /* 0x0000ea00ff067b82 */ /* 0x000e700000000a00 */
[----:B------:R-:W2:Y:S08]  /*0280*/  LDC.64 R10, c[0x0][0x3b8] ;  /* 0x0000ee00ff0a7b82 */ /* 0x000eb00000000a00 */
[----:B------:R-:W3:Y:S01]  /*0290*/  LDC.64 R8, c[0x0][0x3b0] ;  /* 0x0000ec00ff087b82 */ /* 0x000ee20000000a00 */
[----:B-1----:R-:W-:-:S04]  /*02a0*/  ISETP.NE.U32.AND P0, PT, R6, RZ, PT ;  /* 0x000000ff0600720c */ /* 0x002fc80003f05070 */
[----:B------:R-:W-:Y:S02]  /*02b0*/  ISETP.NE.AND.EX P0, PT, R7, RZ, PT, P0 ;  /* 0x000000ff0700720c */ /* 0x000fe40003f05300 */
[----:B--2---:R-:W-:-:S04]  /*02c0*/  ISETP.NE.U32.AND P1, PT, R10, RZ, PT ;  /* 0x000000ff0a00720c */ /* 0x004fc80003f25070 */
[----:B------:R-:W-:-:S07]  /*02d0*/  ISETP.NE.AND.EX P1, PT, R11, RZ, PT, P1 ;  /* 0x000000ff0b00720c */ /* 0x000fce0003f25310 */
[----:B------:R-:W-:-:S04]  /*02e0*/  @P0 LEA R6, P2, R4, R6, 0x2 ;  /* 0x0000000604060211 */ /* 0x000fc800078410ff */
[C---:B------:R-:W-:Y:S02]  /*02f0*/  @P0 LEA.HI.X R7, R4.reuse, R7, R5, 0x2, P2 ;  /* 0x0000000704070211 */ /* 0x040fe400010f1405 */
[----:B------:R-:W-:-:S03]  /*0300*/  @P1 LEA R10, P3, R4, R10, 0x2 ;  /* 0x0000000a040a1211 */ /* 0x000fc600078610ff */
[----:B------:R-:W2:Y:S01]  /*0310*/  @P0 LDG.E R6, desc[UR8][R6.64] ;  /* 0x0000000806060981 */ /* 0x000ea2000c1e1900 */
[----:B------:R-:W-:-:S05]  /*0320*/  @P1 LEA.HI.X R11, R4, R11, R5, 0x2, P3 ;  /* 0x0000000b040b1211 */ /* 0x000fca00018f1405 */
[----:B------:R-:W4:Y:S01]  /*0330*/  @P1 LDG.E R10, desc[UR8][R10.64] ;  /* 0x000000080a0a1981 */ /* 0x000f22000c1e1900 */
[----:B---3--:R-:W-:-:S04]  /*0340*/  ISETP.NE.U32.AND P2, PT, R8, RZ, PT ;  /* 0x000000ff0800720c */ /* 0x008fc80003f45070 */
[----:B------:R-:W-:Y:S01]  /*0350*/  ISETP.NE.AND.EX P2, PT, R9, RZ, PT, P2 ;  /* 0x000000ff0900720c */ /* 0x000fe20003f45320 */
[----:B------:R-:W-:-:S04]  /*0360*/  USHF.R.S32.HI UR4, URZ, 0x1f, UR7 ;  /* 0x0000001fff047899 */ /* 0x000fc80008011407 */
[----:B------:R-:W-:-:S04]  /*0370*/  ULEA.HI UR4, UP0, UR4, UR6, URZ, 0x3 ;  /* 0x0000000604047291 */ /* 0x000fc8000f8118ff */
[----:B------:R-:W-:-:S04]  /*0380*/  UIADD3.X UR5, UPT, UPT, URZ, UR7, URZ, UP0, !UPT ;  /* 0x00000007ff057290 */ /* 0x000fc800087fe4ff */
[C---:B------:R-:W-:Y:S01]  /*0390*/  @P2 LEA R8, P3, R4.reuse, R8, 0x2 ;  /* 0x0000000804082211 */ /* 0x040fe200078610ff */
[----:B------:R-:W-:Y:S02]  /*03a0*/  USHF.R.S64 UR4, UR4, 0x3, UR5 ;  /* 0x0000000304047899 */ /* 0x000fe40008001005 */
[----:B------:R-:W-:Y:S01]  /*03b0*/  USHF.R.S32.HI UR5, URZ, 0x3, UR5 ;  /* 0x00000003ff057899 */ /* 0x000fe20008011405 */
[----:B------:R-:W-:Y:S02]  /*03c0*/  @P2 LEA.HI.X R9, R4, R9, R5, 0x2, P3 ;  /* 0x0000000904092211 */ /* 0x000fe400018f1405 */
[----:B------:R-:W-:-:S03]  /*03d0*/  MOV R4, RZ ;  /* 0x000000ff00047202 */ /* 0x000fc60000000f00 */
[----:B------:R-:W-:-:S03]  /*03e0*/  IMAD.U32 R0, RZ, RZ, UR5 ;  /* 0x00000005ff007e24 */ /* 0x000fc6000f8e00ff */
[----:B------:R1:W5:Y:S01]  /*03f0*/  @P2 LDG.E R4, desc[UR8][R8.64] ;  /* 0x0000000808042981 */ /* 0x000362000c1e1900 */
[----:B0-----:R-:W-:-:S04]  /*0400*/  ISETP.LT.U32.AND P2, PT, R2, UR4, PT ;  /* 0x0000000402007c0c */ /* 0x001fc8000bf41070 */
[----:B------:R-:W-:Y:S01]  /*0410*/  ISETP.GT.AND.EX P2, PT, R0, R3, PT, P2 ;  /* 0x000000030000720c */ /* 0x000fe20003f44320 */
[----:B------:R-:W-:Y:S01]  /*0420*/  UMOV UR6, 0x3f800000 ;  /* 0x3f80000000067882 */ /* 0x000fe20000000000 */
[----:B------:R-:W-:Y:S01]  /*0430*/  UMOV UR7, 0x7f800000 ;  /* 0x7f80000000077882 */ /* 0x000fe20000000000 */
[----:B--2---:R-:W-:Y:S02]  /*0440*/  @P0 R2UR UR6, R6 ;  /* 0x00000000060602ca */ /* 0x004fe400000e0000 */
[----:B----4-:R-:W-:-:S08]  /*0450*/  @P1 R2UR UR7, R10 ;  /* 0x000000000a0712ca */ /* 0x010fd000000e0000 */
[----:B-1----:R-:W-:Y:S07]  /*0460*/  @!P2 EXIT ;  /* 0x000000000000a94d */ /* 0x002fee0003800000 */
[----:B------:R-:W0:Y:S01]  /*0470*/  LDCU.128 UR16, c[0x0][0x380] ;  /* 0x00007000ff1077ac */ /* 0x000e220008000c00 */
[C---:B------:R-:W-:Y:S01]  /*0480*/  SHF.L.U32 R5, R2.reuse, 0x4, RZ ;  /* 0x0000000402057819 */ /* 0x040fe200000006ff */
[----:B------:R-:W-:Y:S01]  /*0490*/  IMAD.U32 R9, RZ, RZ, UR13 ;  /* 0x0000000dff097e24 */ /* 0x000fe2000f8e00ff */
[----:B------:R-:W-:Y:S02]  /*04a0*/  MOV R8, UR12 ;  /* 0x0000000c00087c02 */ /* 0x000fe40008000f00 */
[----:B------:R-:W-:Y:S02]  /*04b0*/  SHF.L.U64.HI R9, R2, 0x4, R3 ;  /* 0x0000000402097819 */ /* 0x000fe40000010203 */
[CC--:B------:R-:W-:Y:S02]  /*04c0*/  LEA R6, P0, R8.reuse, R5.reuse, 0x2 ;  /* 0x0000000508067211 */ /* 0x0c0fe400078010ff */
[----:B------:R-:W-:Y:S01]  /*04d0*/  MOV R0, UR10 ;  /* 0x0000000a00007c02 */ /* 0x000fe20008000f00 */
[----:B------:R-:W-:Y:S01]  /*04e0*/  USHF.L.U64.HI UR10, UR4, 0x4, UR5 ;  /* 0x00000004040a7899 */ /* 0x000fe20008010205 */
[----:B------:R-:W-:-:S02]  /*04f0*/  LEA R16, P2, R8, R5, 0x1 ;  /* 0x0000000508107211 */ /* 0x000fc400078408ff */
[CCC-:B------:R-:W-:Y:S02]  /*0500*/  LEA.HI.X R7, R8.reuse, R9.reuse, R0.reuse, 0x2, P0 ;  /* 0x0000000908077211 */ /* 0x1c0fe400000f1400 */
[----:B------:R-:W-:Y:S02]  /*0510*/  LEA.HI.X R8, R8, R9, R0, 0x1, P2 ;  /* 0x0000000908087211 */ /* 0x000fe400010f0c00 */
[----:B0-----:R-:W-:Y:S02]  /*0520*/  IADD3 R6, P1, PT, R6, UR18, RZ ;  /* 0x0000001206067c10 */ /* 0x001fe4000ff3e0ff */
[----:B------:R-:W-:Y:S02]  /*0530*/  IADD3 R16, P3, PT, R16, UR16, RZ ;  /* 0x0000001010107c10 */ /* 0x000fe4000ff7e0ff */
[----:B------:R-:W-:Y:S02]  /*0540*/  IADD3.X R7, PT, PT, R7, UR19, RZ, P1, !PT ;  /* 0x0000001307077c10 */ /* 0x000fe40008ffe4ff */
[----:B------:R-:W-:-:S09]  /*0550*/  IADD3.X R17, PT, PT, R8, UR17, RZ, P3, !PT ;  /* 0x0000001108117c10 */ /* 0x000fd20009ffe4ff */
.L_x_18:
[----:B0-----:R-:W-:Y:S01]  /*0560*/  MOV R9, UR4 ;  /* 0x0000000400097c02 */ /* 0x001fe20008000f00 */
[----:B------:R-:W2:Y:S03]  /*0570*/  LDG.E.128 R12, desc[UR8][R6.64] ;  /* 0x00000008060c7981 */ /* 0x000ea6000c1e1d00 */
[----:B------:R-:W-:-:S04]  /*0580*/  LEA R8, P0, R9, R6, 0x4 ;  /* 0x0000000609087211 */ /* 0x000fc800078020ff */
[----:B------:R-:W-:-:S06]  /*0590*/  IADD3.X R9, PT, PT, R7, UR10, RZ, P0, !PT ;  /* 0x0000000a07097c10 */ /* 0x000fcc00087fe4ff */
[----:B------:R-:W3:Y:S01]  /*05a0*/  LDG.E.128 R8, desc[UR8][R8.64] ;  /* 0x0000000808087981 */ /* 0x000ee2000c1e1d00 */
[----:B------:R-:W-:Y:S02]  /*05b0*/  HFMA2 R5, -RZ, RZ, 3.7421875, 0 ;  /* 0x437c0000ff057431 */ /* 0x000fe400000001ff */
[----:B------:R-:W-:Y:S01]  /*05c0*/  IMAD.MOV.U32 R0, RZ, RZ, 0x3bbb989d ;  /* 0x3bbb989dff007424 */ /* 0x000fe200078e00ff */
[----:B------:R-:W-:Y:S01]  /*05d0*/  BSSY.RECONVERGENT B0, `(.L_x_2) ;  /* 0x0000015000007945 */ /* 0x000fe20003800200 */
[----:B---3--:R-:W-:-:S05]  /*05e0*/  HADD2.F32 R25, -RZ, R8.H0_H0 ;  /* 0x20000008ff197230 */ /* 0x008fca0000004100 */
[----:B------:R-:W-:-:S04]  /*05f0*/  FFMA.SAT R0, R25, -R0, 0.5 ;  /* 0x3f00000019007423 */ /* 0x000fc80000002800 */
[----:B------:R-:W-:-:S04]  /*0600*/  FFMA.RM R0, R0, R5, 12582913 ;  /* 0x4b40000100007423 */ /* 0x000fc80000004005 */
[----:B------:R-:W-:-:S04]  /*0610*/  FADD R18, R0, -12583039 ;  /* 0xcb40007f00127421 */ /* 0x000fc80000000000 */
[----:B------:R-:W-:-:S04]  /*0620*/  FFMA R18, R25, -1.4426950216293334961, -R18 ;  /* 0xbfb8aa3b19127823 */ /* 0x000fc80000000812 */
[----:B------:R-:W-:-:S04]  /*0630*/  FFMA R18, R25, -1.925963033500011079e-08, R18 ;  /* 0xb2a5706019127823 */ /* 0x000fc80000000012 */
[----:B------:R-:W0:Y:S01]  /*0640*/  MUFU.EX2 R5, R18 ;  /* 0x0000001200057308 */ /* 0x000e220000000800 */
[----:B------:R-:W-:-:S05]  /*0650*/  SHF.L.U32 R0, R0, 0x17, RZ ;  /* 0x0000001700007819 */ /* 0x000fca00000006ff */
[----:B0-----:R-:W-:-:S04]  /*0660*/  FFMA R23, R0, R5, 1 ;  /* 0x3f80000000177423 */ /* 0x001fc80000000005 */
[----:B------:R-:W0:Y:S08]  /*0670*/  MUFU.RCP R0, R23 ;  /* 0x0000001700007308 */ /* 0x000e300000001000 */
[----:B------:R-:W1:Y:S01]  /*0680*/  FCHK P0, R25, R23 ;  /* 0x0000001719007302 */ /* 0x000e620000000000 */
[----:B0-----:R-:W-:-:S04]  /*0690*/  FFMA R5, -R23, R0, 1 ;  /* 0x3f80000017057423 */ /* 0x001fc80000000100 */
[----:B------:R-:W-:-:S04]  /*06a0*/  FFMA R0, R0, R5, R0 ;  /* 0x0000000500007223 */ /* 0x000fc80000000000 */
[----:B------:R-:W-:-:S04]  /*06b0*/  FFMA R19, R25, R0, RZ ;  /* 0x0000000019137223 */ /* 0x000fc800000000ff */
[----:B------:R-:W-:Y:S01]  /*06c0*/  FFMA R20, -R23, R19, R25 ;  /* 0x0000001317147223 */ /* 0x000fe20000000119 */
[----:B--2---:R-:W-:-:S03]  /*06d0*/  HADD2.F32 R5, -RZ, R12.H0_H0 ;  /* 0x2000000cff057230 */ /* 0x004fc60000004100 */
[----:B------:R-:W-:Y:S01]  /*06e0*/  FFMA R0, R0, R20, R19 ;  /* 0x0000001400007223 */ /* 0x000fe20000000013 */
[----:B-1----:R-:W-:Y:S06]  /*06f0*/  @!P0 BRA `(.L_x_3) ;  /* 0x0000000000088947 */ /* 0x002fec0003800000 */
[----:B------:R-:W-:-:S07]  /*0700*/  MOV R18, 0x720 ;  /* 0x0000072000127802 */ /* 0x000fce0000000f00 */
[----:B-----5:R-:W-:Y:S05]  /*0710*/  CALL.REL.NOINC `($__internal_0_$__cuda_sm3x_div_rn_noftz_f32_slowpath) ;  /* 0x0000000c00687944 */ /* 0x020fea0003c00000 */
.L_x_3:
[----:B------:R-:W-:Y:S05]  /*0720*/  BSYNC.RECONVERGENT B0 ;  /* 0x0000000000007941 */ /* 0x000fea0003800200 */
.L_x_2:
[----:B------:R-:W-:Y:S01]  /*0730*/  HADD2.F32 R25, -RZ, R8.H1_H1 ;  /* 0x30000008ff197230 */ /* 0x000fe20000004100 */
[----:B------:R-:W-:Y:S01]  /*0740*/  MOV R19, 0x437c0000 ;  /* 0x437c000000137802 */ /* 0x000fe20000000f00 */
[----:B------:R-:W-:Y:S02]  /*0750*/  IMAD.MOV.U32 R8, RZ, RZ, 0x3bbb989d ;  /* 0x3bbb989dff087424 */ /* 0x000fe400078e00ff */
[----:B-----5:R-:W-:Y:S01]  /*0760*/  FFMA R0, R0, UR6, R4 ;  /* 0x0000000600007c23 */ /* 0x020fe20008000004 */
[----:B------:R-:W-:Y:S01]  /*0770*/  BSSY.RECONVERGENT B0, `(.L_x_4) ;  /* 0x0000017000007945 */ /* 0x000fe20003800200 */
[----:B------:R-:W-:-:S03]  /*0780*/  FFMA.SAT R8, R25, -R8, 0.5 ;  /* 0x3f00000019087423 */ /* 0x000fc60000002808 */
[----:B------:R-:W-:Y:S01]  /*0790*/  FMNMX R0, R0, -UR7, !PT ;  /* 0x8000000700007c09 */ /* 0x000fe2000f800000 */
[----:B------:R-:W-:-:S03]  /*07a0*/  FFMA.RM R8, R8, R19, 12582913 ;  /* 0x4b40000108087423 */ /* 0x000fc60000004013 */
[----:B------:R-:W-:Y:S01]  /*07b0*/  FMNMX R0, R0, UR7, PT ;  /* 0x0000000700007c09 */ /* 0x000fe2000b800000 */
[C---:B------:R-:W-:Y:S01]  /*07c0*/  FADD R18, R8.reuse, -12583039 ;  /* 0xcb40007f08127421 */ /* 0x040fe20000000000 */
[----:B------:R-:W-:-:S03]  /*07d0*/  SHF.L.U32 R23, R8, 0x17, RZ ;  /* 0x0000001708177819 */ /* 0x000fc600000006ff */
[----:B------:R-:W-:-:S04]  /*07e0*/  FFMA R18, R25, -1.4426950216293334961, -R18 ;  /* 0xbfb8aa3b19127823 */ /* 0x000fc80000000812 */
[----:B------:R-:W-:-:S06]  /*07f0*/  FFMA R18, R25, -1.925963033500011079e-08, R18 ;  /* 0xb2a5706019127823 */ /* 0x000fcc0000000012 */
[----:B------:R-:W0:Y:S02]  /*0800*/  MUFU.EX2 R18, R18 ;  /* 0x0000001200127308 */ /* 0x000e240000000800 */
[----:B0-----:R-:W-:-:S06]  /*0810*/  FFMA R23, R23, R18, 1 ;  /* 0x3f80000017177423 */ /* 0x001fcc0000000012 */
[----:B------:R-:W0:Y:S08]  /*0820*/  MUFU.RCP R8, R23 ;  /* 0x0000001700087308 */ /* 0x000e300000001000 */
[----:B------:R-:W1:Y:S01]  /*0830*/  FCHK P0, R25, R23 ;  /* 0x0000001719007302 */ /* 0x000e620000000000 */
[----:B0-----:R-:W-:-:S04]  /*0840*/  FFMA R19, -R23, R8, 1 ;  /* 0x3f80000017137423 */ /* 0x001fc80000000108 */
[----:B------:R-:W-:Y:S01]  /*0850*/  FFMA R20, R8, R19, R8 ;  /* 0x0000001308147223 */ /* 0x000fe20000000008 */
[----:B------:R-:W-:Y:S01]  /*0860*/  FMUL R8, R5, R0 ;  /* 0x0000000005087220 */ /* 0x000fe20000400000 */
[----:B------:R-:W-:Y:S02]  /*0870*/  HADD2.F32 R5, -RZ, R12.H1_H1 ;  /* 0x3000000cff057230 */ /* 0x000fe40000004100 */
[----:B------:R-:W-:-:S04]  /*0880*/  FFMA R19, R25, R20, RZ ;  /* 0x0000001419137223 */ /* 0x000fc800000000ff */
[----:B------:R-:W-:-:S04]  /*0890*/  FFMA R18, -R23, R19, R25 ;  /* 0x0000001317127223 */ /* 0x000fc80000000119 */
[----:B------:R-:W-:Y:S01]  /*08a0*/  FFMA R0, R20, R18, R19 ;  /* 0x0000001214007223 */ /* 0x000fe20000000013 */
[----:B-1----:R-:W-:Y:S06]  /*08b0*/  @!P0 BRA `(.L_x_5) ;  /* 0x0000000000088947 */ /* 0x002fec0003800000 */
[----:B------:R-:W-:-:S07]  /*08c0*/  MOV R18, 0x8e0 ;  /* 0x000008e000127802 */ /* 0x000fce0000000f00 */
[----:B------:R-:W-:Y:S05]  /*08d0*/  CALL.REL.NOINC `($__internal_0_$__cuda_sm3x_div_rn_noftz_f32_slowpath) ;  /* 0x0000000800f87944 */ /* 0x000fea0003c00000 */
.L_x_5:
[----:B------:R-:W-:Y:S05]  /*08e0*/  BSYNC.RECONVERGENT B0 ;  /* 0x0000000000007941 */ /* 0x000fea0003800200 */
.L_x_4:
[----:B------:R-:W-:Y:S02]  /*08f0*/  HFMA2 R19, -RZ, RZ, 3.7421875, 0 ;  /* 0x437c0000ff137431 */ /* 0x000fe400000001ff */
[----:B------:R-:W-:Y:S02]  /*0900*/  HADD2.F32 R25, -RZ, R9.H0_H0 ;  /* 0x20000009ff197230 */ /* 0x000fe40000004100 */
[----:B------:R-:W-:Y:S01]  /*0910*/  FFMA R0, R0, UR6, R4 ;  /* 0x0000000600007c23 */ /* 0x000fe20008000004 */
[----:B------:R-:W-:Y:S01]  /*0920*/  IMAD.MOV.U32 R12, RZ, RZ, 0x3bbb989d ;  /* 0x3bbb989dff0c7424 */ /* 0x000fe200078e00ff */
[----:B------:R-:W-:Y:S03]  /*0930*/  BSSY.RECONVERGENT B0, `(.L_x_6) ;  /* 0x0000017000007945 */ /* 0x000fe60003800200 */
[----:B------:R-:W-:Y:S01]  /*0940*/  FFMA.SAT R12, R25, -R12, 0.5 ;  /* 0x3f000000190c7423 */ /* 0x000fe2000000280c */
[----:B------:R-:W-:-:S03]  /*0950*/  FMNMX R0, R0, -UR7, !PT ;  /* 0x8000000700007c09 */ /* 0x000fc6000f800000 */
[----:B------:R-:W-:Y:S01]  /*0960*/  FFMA.RM R12, R12, R19, 12582913 ;  /* 0x4b4000010c0c7423 */ /* 0x000fe20000004013 */
[----:B------:R-:W-:-:S03]  /*0970*/  FMNMX R0, R0, UR7, PT ;  /* 0x0000000700007c09 */ /* 0x000fc6000b800000 */
[C---:B------:R-:W-:Y:S01]  /*0980*/  FADD R18, R12.reuse, -12583039 ;  /* 0xcb40007f0c127421 */ /* 0x040fe20000000000 */
[----:B------:R-:W-:Y:S01]  /*0990*/  SHF.L.U32 R23, R12, 0x17, RZ ;  /* 0x000000170c177819 */ /* 0x000fe200000006ff */
[----:B------:R-:W-:Y:S02]  /*09a0*/  FMUL R5, R5, R0 ;  /* 0x0000000005057220 */ /* 0x000fe40000400000 */
[----:B------:R-:W-:-:S04]  /*09b0*/  FFMA R18, R25, -1.4426950216293334961, -R18 ;  /* 0xbfb8aa3b19127823 */ /* 0x000fc80000000812 */
[----:B------:R-:W-:-:S06]  /*09c0*/  FFMA R18, R25, -1.925963033500011079e-08, R18 ;  /* 0xb2a5706019127823 */ /* 0x000fcc0000000012 */
[----:B------:R-:W0:Y:S02]  /*09d0*/  MUFU.EX2 R18, R18 ;  /* 0x0000001200127308 */ /* 0x000e240000000800 */
[----:B0-----:R-:W-:-:S06]  /*09e0*/  FFMA R23, R23, R18, 1 ;  /* 0x3f80000017177423 */ /* 0x001fcc0000000012 */
[----:B------:R-:W0:Y:S08]  /*09f0*/  MUFU.RCP R12, R23 ;  /* 0x00000017000c7308 */ /* 0x000e300000001000 */
[----:B------:R-:W1:Y:S01]  /*0a00*/  FCHK P0, R25, R23 ;  /* 0x0000001719007302 */ /* 0x000e620000000000 */
[----:B0-----:R-:W-:-:S04]  /*0a10*/  FFMA R19, -R23, R12, 1 ;  /* 0x3f80000017137423 */ /* 0x001fc8000000010c */
[----:B------:R-:W-:-:S04]  /*0a20*/  FFMA R12, R12, R19, R12 ;  /* 0x000000130c0c7223 */ /* 0x000fc8000000000c */
[----:B------:R-:W-:-:S04]  /*0a30*/  FFMA R19, R25, R12, RZ ;  /* 0x0000000c19137223 */ /* 0x000fc800000000ff */
[----:B------:R-:W-:-:S04]  /*0a40*/  FFMA R18, -R23, R19, R25 ;  /* 0x0000001317127223 */ /* 0x000fc80000000119 */
[----:B------:R-:W-:Y:S01]  /*0a50*/  FFMA R0, R12, R18, R19 ;  /* 0x000000120c007223 */ /* 0x000fe20000000013 */
[----:B------:R-:W-:Y:S01]  /*0a60*/  HADD2.F32 R12, -RZ, R13.H0_H0 ;  /* 0x2000000dff0c7230 */ /* 0x000fe20000004100 */
[----:B-1----:R-:W-:Y:S06]  /*0a70*/  @!P0 BRA `(.L_x_7) ;  /* 0x0000000000088947 */ /* 0x002fec0003800000 */
[----:B------:R-:W-:-:S07]  /*0a80*/  MOV R18, 0xaa0 ;  /* 0x00000aa000127802 */ /* 0x000fce0000000f00 */
[----:B------:R-:W-:Y:S05]  /*0a90*/  CALL.REL.NOINC `($__internal_0_$__cuda_sm3x_div_rn_noftz_f32_slowpath) ;  /* 0x0000000800887944 */ /* 0x000fea0003c00000 */
.L_x_7:
[----:B------:R-:W-:Y:S05]  /*0aa0*/  BSYNC.RECONVERGENT B0 ;  /* 0x0000000000007941 */ /* 0x000fea0003800200 */
.L_x_6:
[----:B------:R-:W-:Y:S01]  /*0ab0*/  HADD2.F32 R25, -RZ, R9.H1_H1 ;  /* 0x30000009ff197230 */ /* 0x000fe20000004100 */
[----:B------:R-:W-:Y:S01]  /*0ac0*/  MOV R20, 0x437c0000 ;  /* 0x437c000000147802 */ /* 0x000fe20000000f00 */
[----:B------:R-:W-:Y:S02]  /*0ad0*/  IMAD.MOV.U32 R18, RZ, RZ, 0x3bbb989d ;  /* 0x3bbb989dff127424 */ /* 0x000fe400078e00ff */
[----:B------:R-:W-:Y:S01]  /*0ae0*/  FFMA R0, R0, UR6, R4 ;  /* 0x0000000600007c23 */ /* 0x000fe20008000004 */
[----:B------:R-:W-:Y:S01]  /*0af0*/  BSSY.RECONVERGENT B0, `(.L_x_8) ;  /* 0x0000017000007945 */ /* 0x000fe20003800200 */
[----:B------:R-:W-:-:S03]  /*0b00*/  FFMA.SAT R9, R25, -R18, 0.5 ;  /* 0x3f00000019097423 */ /* 0x000fc60000002812 */
[----:B------:R-:W-:Y:S01]  /*0b10*/  FMNMX R0, R0, -UR7, !PT ;  /* 0x8000000700007c09 */ /* 0x000fe2000f800000 */
[----:B------:R-:W-:-:S04]  /*0b20*/  FFMA.RM R9, R9, R20, 12582913 ;  /* 0x4b40000109097423 */ /* 0x000fc80000004014 */
        /* <DEDUP_REMOVED lines=10> */
[----:B------:R-:W-:-:S03]  /*0bd0*/  FMNMX R9, R0, UR7, PT ;  /* 0x0000000700097c09 */ /* 0x000fc6000b800000 */
[----:B------:R-:W-:Y:S02]  /*0be0*/  FFMA R19, R25, R20, RZ ;  /* 0x0000001419137223 */ /* 0x000fe400000000ff */
[----:B------:R-:W-:Y:S01]  /*0bf0*/  FMUL R9, R12, R9 ;  /* 0x000000090c097220 */ /* 0x000fe20000400000 */
[----:B------:R-:W-:Y:S02]  /*0c00*/  HADD2.F32 R12, -RZ, R13.H1_H1 ;  /* 0x3000000dff0c7230 */ /* 0x000fe40000004100 */
[----:B------:R-:W-:-:S04]  /*0c10*/  FFMA R0, -R23, R19, R25 ;  /* 0x0000001317007223 */ /* 0x000fc80000000119 */
[----:B------:R-:W-:Y:S01]  /*0c20*/  FFMA R0, R20, R0, R19 ;  /* 0x0000000014007223 */ /* 0x000fe20000000013 */
[----:B-1----:R-:W-:Y:S06]  /*0c30*/  @!P0 BRA `(.L_x_9) ;  /* 0x0000000000088947 */ /* 0x002fec0003800000 */
[----:B------:R-:W-:-:S07]  /*0c40*/  MOV R18, 0xc60 ;  /* 0x00000c6000127802 */ /* 0x000fce0000000f00 */
[----:B------:R-:W-:Y:S05]  /*0c50*/  CALL.REL.NOINC `($__internal_0_$__cuda_sm3x_div_rn_noftz_f32_slowpath) ;  /* 0x0000000800187944 */ /* 0x000fea0003c00000 */
.L_x_9:
[----:B------:R-:W-:Y:S05]  /*0c60*/  BSYNC.RECONVERGENT B0 ;  /* 0x0000000000007941 */ /* 0x000fea0003800200 */
.L_x_8:
[----:B------:R-:W-:Y:S02]  /*0c70*/  HFMA2 R20, -RZ, RZ, 3.7421875, 0 ;  /* 0x437c0000ff147431 */ /* 0x000fe400000001ff */
[----:B------:R-:W-:Y:S02]  /*0c80*/  HADD2.F32 R25, -RZ, R10.H0_H0 ;  /* 0x2000000aff197230 */ /* 0x000fe40000004100 */
[----:B------:R-:W-:Y:S01]  /*0c90*/  FFMA R0, R0, UR6, R4 ;  /* 0x0000000600007c23 */ /* 0x000fe20008000004 */
[----:B------:R-:W-:Y:S01]  /*0ca0*/  IMAD.MOV.U32 R18, RZ, RZ, 0x3bbb989d ;  /* 0x3bbb989dff127424 */ /* 0x000fe200078e00ff */
[----:B------:R-:W-:Y:S03]  /*0cb0*/  BSSY.RECONVERGENT B0, `(.L_x_10) ;  /* 0x0000017000007945 */ /* 0x000fe60003800200 */
[----:B------:R-:W-:Y:S01]  /*0cc0*/  FFMA.SAT R13, R25, -R18, 0.5 ;  /* 0x3f000000190d7423 */ /* 0x000fe20000002812 */
[----:B------:R-:W-:-:S03]  /*0cd0*/  FMNMX R0, R0, -UR7, !PT ;  /* 0x8000000700007c09 */ /* 0x000fc6000f800000 */
        /* <DEDUP_REMOVED lines=14> */
[----:B------:R-:W-:Y:S02]  /*0dc0*/  HADD2.F32 R13, -RZ, R14.H0_H0 ;  /* 0x2000000eff0d7230 */ /* 0x000fe40000004100 */
[----:B------:R-:W-:-:S04]  /*0dd0*/  FFMA R0, -R23, R19, R25 ;  /* 0x0000001317007223 */ /* 0x000fc80000000119 */
[----:B------:R-:W-:Y:S01]  /*0de0*/  FFMA R0, R20, R0, R19 ;  /* 0x0000000014007223 */ /* 0x000fe20000000013 */
[----:B-1----:R-:W-:Y:S06]  /*0df0*/  @!P0 BRA `(.L_x_11) ;  /* 0x0000000000088947 */ /* 0x002fec0003800000 */
[----:B------:R-:W-:-:S07]  /*0e00*/  MOV R18, 0xe20 ;  /* 0x00000e2000127802 */ /* 0x000fce0000000f00 */
[----:B------:R-:W-:Y:S05]  /*0e10*/  CALL.REL.NOINC `($__internal_0_$__cuda_sm3x_div_rn_noftz_f32_slowpath) ;  /* 0x0000000400a87944 */ /* 0x000fea0003c00000 */
.L_x_11:
[----:B------:R-:W-:Y:S05]  /*0e20*/  BSYNC.RECONVERGENT B0 ;  /* 0x0000000000007941 */ /* 0x000fea0003800200 */
.L_x_10:
[----:B------:R-:W-:Y:S01]  /*0e30*/  HADD2.F32 R25, -RZ, R10.H1_H1 ;  /* 0x3000000aff197230 */ /* 0x000fe20000004100 */
[----:B------:R-:W-:Y:S01]  /*0e40*/  MOV R19, 0x437c0000 ;  /* 0x437c000000137802 */ /* 0x000fe20000000f00 */
[----:B------:R-:W-:Y:S02]  /*0e50*/  IMAD.MOV.U32 R10, RZ, RZ, 0x3bbb989d ;  /* 0x3bbb989dff0a7424 */ /* 0x000fe400078e00ff */
[----:B------:R-:W-:Y:S01]  /*0e60*/  FFMA R0, R0, UR6, R4 ;  /* 0x0000000600007c23 */ /* 0x000fe20008000004 */
        /* <DEDUP_REMOVED lines=23> */
.L_x_13:
[----:B------:R-:W-:Y:S05]  /*0fe0*/  BSYNC.RECONVERGENT B0 ;  /* 0x0000000000007941 */ /* 0x000fea0003800200 */
.L_x_12:
        /* <DEDUP_REMOVED lines=27> */
.L_x_15:
[----:B------:R-:W-:Y:S05]  /*11a0*/  BSYNC.RECONVERGENT B0 ;  /* 0x0000000000007941 */ /* 0x000fea0003800200 */
.L_x_14:
[----:B------:R-:W-:Y:S01]  /*11b0*/  HADD2.F32 R25, -RZ, R11.H1_H1 ;  /* 0x3000000bff197230 */ /* 0x000fe20000004100 */
[----:B------:R-:W-:Y:S01]  /*11c0*/  MOV R20, 0x437c0000 ;  /* 0x437c000000147802 */ /* 0x000fe20000000f00 */
[----:B------:R-:W-:Y:S02]  /*11d0*/  IMAD.MOV.U32 R18, RZ, RZ, 0x3bbb989d ;  /* 0x3bbb989dff127424 */ /* 0x000fe400078e00ff */
[----:B------:R-:W-:Y:S01]  /*11e0*/  FFMA R0, R0, UR6, R4 ;  /* 0x0000000600007c23 */ /* 0x000fe20008000004 */
[----:B------:R-:W-:Y:S01]  /*11f0*/  BSSY.RECONVERGENT B0, `(.L_x_16) ;  /* 0x0000017000007945 */ /* 0x000fe20003800200 */
[----:B------:R-:W-:Y:S02]  /*1200*/  HADD2.F32 R15, -RZ, R15.H1_H1 ;  /* 0x3000000fff0f7230 */ /* 0x000fe40000004100 */
        /* <DEDUP_REMOVED lines=15> */
[----:B------:R-:W-:Y:S02]  /*1300*/  FMUL R11, R14, R11 ;  /* 0x0000000b0e0b7220 */ /* 0x000fe40000400000 */
[----:B------:R-:W-:-:S04]  /*1310*/  FFMA R0, -R23, R19, R25 ;  /* 0x0000001317007223 */ /* 0x000fc80000000119 */
[----:B------:R-:W-:Y:S01]  /*1320*/  FFMA R0, R20, R0, R19 ;  /* 0x0000000014007223 */ /* 0x000fe20000000013 */
[----:B-1----:R-:W-:Y:S06]  /*1330*/  @!P0 BRA `(.L_x_17) ;  /* 0x0000000000088947 */ /* 0x002fec0003800000 */
[----:B------:R-:W-:-:S07]  /*1340*/  MOV R18, 0x1360 ;  /* 0x0000136000127802 */ /* 0x000fce0000000f00 */
[----:B------:R-:W-:Y:S05]  /*1350*/  CALL.REL.NOINC `($__internal_0_$__cuda_sm3x_div_rn_noftz_f32_slowpath) ;  /* 0x0000000000587944 */ /* 0x000fea0003c00000 */
.L_x_17:
[----:B------:R-:W-:Y:S05]  /*1360*/  BSYNC.RECONVERGENT B0 ;  /* 0x0000000000007941 */ /* 0x000fea0003800200 */
.L_x_16:
[----:B------:R-:W-:Y:S01]  /*1370*/  FFMA R0, R0, UR6, R4 ;  /* 0x0000000600007c23 */ /* 0x000fe20008000004 */
[----:B------:R-:W-:Y:S02]  /*1380*/  F2FP.F16.F32.PACK_AB R10, R13, R10 ;  /* 0x0000000a0d0a723e */ /* 0x000fe400000000ff */
[----:B------:R-:W-:Y:S01]  /*1390*/  F2FP.F16.F32.PACK_AB R9, R12, R9 ;  /* 0x000000090c09723e */ /* 0x000fe200000000ff */
[----:B------:R-:W-:Y:S01]  /*13a0*/  IMAD.MOV.U32 R12, RZ, RZ, R16 ;  /* 0x000000ffff0c7224 */ /* 0x000fe200078e0010 */
[----:B------:R-:W-:Y:S02]  /*13b0*/  FMNMX R0, R0, -UR7, !PT ;  /* 0x8000000700007c09 */ /* 0x000fe4000f800000 */
[----:B------:R-:W-:Y:S02]  /*13c0*/  F2FP.F16.F32.PACK_AB R8, R5, R8 ;  /* 0x000000080508723e */ /* 0x000fe400000000ff */
[----:B------:R-:W-:Y:S02]  /*13d0*/  FMNMX R0, R0, UR7, PT ;  /* 0x0000000700007c09 */ /* 0x000fe4000b800000 */
[----:B------:R-:W-:-:S02]  /*13e0*/  MOV R13, R17 ;  /* 0x00000011000d7202 */ /* 0x000fc40000000f00 */
[----:B------:R-:W-:Y:S01]  /*13f0*/  IADD3 R2, P0, PT, R2, 0x100, RZ ;  /* 0x0000010002027810 */ /* 0x000fe20007f1e0ff */
[----:B------:R-:W-:Y:S01]  /*1400*/  FMUL R0, R15, R0 ;  /* 0x000000000f007220 */ /* 0x000fe20000400000 */
[----:B------:R-:W-:Y:S02]  /*1410*/  IADD3 R6, P1, PT, R6, 0x1000, RZ ;  /* 0x0000100006067810 */ /* 0x000fe40007f3e0ff */
[----:B------:R-:W-:Y:S02]  /*1420*/  IADD3.X R3, PT, PT, RZ, R3, RZ, P0, !PT ;  /* 0x00000003ff037210 */ /* 0x000fe400007fe4ff */
[----:B------:R-:W-:Y:S01]  /*1430*/  F2FP.F16.F32.PACK_AB R11, R0, R11 ;  /* 0x0000000b000b723e */ /* 0x000fe200000000ff */
[----:B------:R-:W-:Y:S01]  /*1440*/  IMAD.X R7, RZ, RZ, R7, P1 ;  /* 0x000000ffff077224 */ /* 0x000fe200008e0607 */
[----:B------:R-:W-:Y:S02]  /*1450*/  ISETP.GE.U32.AND P0, PT, R2, UR4, PT ;  /* 0x0000000402007c0c */ /* 0x000fe4000bf06070 */
[----:B------:R-:W-:Y:S01]  /*1460*/  IADD3 R16, P2, PT, R16, 0x1000, RZ ;  /* 0x0000100010107810 */ /* 0x000fe20007f5e0ff */
[----:B------:R0:W-:Y:S01]  /*1470*/  STG.E.128 desc[UR8][R12.64], R8 ;  /* 0x000000080c007986 */ /* 0x0001e2000c101d08 */
[----:B------:R-:W-:-:S02]  /*1480*/  ISETP.GE.AND.EX P0, PT, R3, UR5, PT, P0 ;  /* 0x0000000503007c0c */ /* 0x000fc4000bf06300 */
[----:B------:R-:W-:-:S11]  /*1490*/  IADD3.X R17, PT, PT, RZ, R17, RZ, P2, !PT ;  /* 0x00000011ff117210 */ /* 0x000fd600017fe4ff */
[----:B------:R-:W-:Y:S05]  /*14a0*/  @!P0 BRA `(.L_x_18) ;  /* 0xfffffff0002c8947 */ /* 0x000fea000383ffff */
[----:B------:R-:W-:Y:S05]  /*14b0*/  EXIT ;  /* 0x000000000000794d */ /* 0x000fea0003800000 */
        .weak           $__internal_0_$__cuda_sm3x_div_rn_noftz_f32_slowpath
        .type           $__internal_0_$__cuda_sm3x_div_rn_noftz_f32_slowpath,@function
        .size           $__internal_0_$__cuda_sm3x_div_rn_noftz_f32_slowpath,(.L_x_62 - $__internal_0_$__cuda_sm3x_div_rn_noftz_f32_slowpath)
$__internal_0_$__cuda_sm3x_div_rn_noftz_f32_slowpath:
[----:B------:R-:W-:Y:S01]  /*14c0*/  SHF.R.U32.HI R21, RZ, 0x17, R23 ;  /* 0x00000017ff157819 */ /* 0x000fe20000011617 */
[----:B------:R-:W-:Y:S01]  /*14d0*/  BSSY.RECONVERGENT B1, `(.L_x_19) ;  /* 0x0000062000017945 */ /* 0x000fe20003800200 */
[----:B------:R-:W-:Y:S02]  /*14e0*/  SHF.R.U32.HI R20, RZ, 0x17, R25 ;  /* 0x00000017ff147819 */ /* 0x000fe40000011619 */
[----:B------:R-:W-:Y:S02]  /*14f0*/  LOP3.LUT R21, R21, 0xff, RZ, 0xc0, !PT ;  /* 0x000000ff15157812 */ /* 0x000fe400078ec0ff */
[----:B------:R-:W-:Y:S02]  /*1500*/  LOP3.LUT R20, R20, 0xff, RZ, 0xc0, !PT ;  /* 0x000000ff14147812 */ /* 0x000fe400078ec0ff */
[----:B------:R-:W-:-:S03]  /*1510*/  IADD3 R0, PT, PT, R21, -0x1, RZ ;  /* 0xffffffff15007810 */ /* 0x000fc60007ffe0ff */
[----:B------:R-:W-:Y:S01]  /*1520*/  VIADD R19, R20, 0xffffffff ;  /* 0xffffffff14137836 */ /* 0x000fe20000000000 */
[----:B------:R-:W-:-:S04]  /*1530*/  ISETP.GT.U32.AND P0, PT, R0, 0xfd, PT ;  /* 0x000000fd0000780c */ /* 0x000fc80003f04070 */
[----:B------:R-:W-:-:S13]  /*1540*/  ISETP.GT.U32.OR P0, PT, R19, 0xfd, P0 ;  /* 0x000000fd1300780c */ /* 0x000fda0000704470 */
[----:B------:R-:W-:Y:S01]  /*1550*/  @!P0 MOV R22, RZ ;  /* 0x000000ff00168202 */ /* 0x000fe20000000f00 */
[----:B------:R-:W-:Y:S06]  /*1560*/  @!P0 BRA `(.L_x_20) ;  /* 0x00000000005c8947 */ /* 0x000fec0003800000 */
[----:B------:R-:W-:Y:S02]  /*1570*/  FSETP.GTU.FTZ.AND P0, PT, |R25|, +INF , PT ;  /* 0x7f8000001900780b */ /* 0x000fe40003f1c200 */
[----:B------:R-:W-:-:S04]  /*1580*/  FSETP.GTU.FTZ.AND P1, PT, |R23|, +INF , PT ;  /* 0x7f8000001700780b */ /* 0x000fc80003f3c200 */
[----:B------:R-:W-:-:S13]  /*1590*/  PLOP3.LUT P0, PT, P0, P1, PT, 0xf8, 0x8f ;  /* 0x00000000008f781c */ /* 0x000fda0000703f70 */
[----:B------:R-:W-:Y:S05]  /*15a0*/  @P0 BRA `(.L_x_21) ;  /* 0x00000004004c0947 */ /* 0x000fea0003800000 */
[----:B------:R-:W-:-:S13]  /*15b0*/  LOP3.LUT P0, RZ, R23, 0x7fffffff, R25, 0xc8, !PT ;  /* 0x7fffffff17ff7812 */ /* 0x000fda000780c819 */
[----:B------:R-:W-:Y:S05]  /*15c0*/  @!P0 BRA `(.L_x_22) ;  /* 0x00000004003c8947 */ /* 0x000fea0003800000 */
[----:B------:R-:W-:Y:S02]  /*15d0*/  FSETP.NEU.FTZ.AND P1, PT, |R25|, +INF , PT ;  /* 0x7f8000001900780b */ /* 0x000fe40003f3d200 */
[----:B------:R-:W-:Y:S02]  /*15e0*/  FSETP.NEU.FTZ.AND P2, PT, |R23|, +INF , PT ;  /* 0x7f8000001700780b */ /* 0x000fe40003f5d200 */
[----:B------:R-:W-:-:S11]  /*15f0*/  FSETP.NEU.FTZ.AND P0, PT, |R25|, +INF , PT ;  /* 0x7f8000001900780b */ /* 0x000fd60003f1d200 */
[----:B------:R-:W-:Y:S05]  /*1600*/  @!P2 BRA !P1, `(.L_x_22) ;  /* 0x00000004002ca947 */ /* 0x000fea0004800000 */
[----:B------:R-:W-:-:S04]  /*1610*/  LOP3.LUT P1, RZ, R25, 0x7fffffff, RZ, 0xc0, !PT ;  /* 0x7fffffff19ff7812 */ /* 0x000fc8000782c0ff */
[----:B------:R-:W-:-:S13]  /*1620*/  PLOP3.LUT P1, PT, P2, P1, PT, 0x2f, 0xf2 ;  /* 0x0000000000f2781c */ /* 0x000fda0001722577 */
[----:B------:R-:W-:Y:S05]  /*1630*/  @P1 BRA `(.L_x_23) ;  /* 0x0000000400181947 */ /* 0x000fea0003800000 */
[----:B------:R-:W-:-:S04]  /*1640*/  LOP3.LUT P1, RZ, R23, 0x7fffffff, RZ, 0xc0, !PT ;  /* 0x7fffffff17ff7812 */ /* 0x000fc8000782c0ff */
[----:B------:R-:W-:-:S13]  /*1650*/  PLOP3.LUT P0, PT, P0, P1, PT, 0x2f, 0xf2 ;  /* 0x0000000000f2781c */ /* 0x000fda0000702577 */
[----:B------:R-:W-:Y:S05]  /*1660*/  @P0 BRA `(.L_x_24) ;  /* 0x0000000400000947 */ /* 0x000fea0003800000 */
[----:B------:R-:W-:Y:S02]  /*1670*/  ISETP.GE.AND P0, PT, R19, RZ, PT ;  /* 0x000000ff1300720c */ /* 0x000fe40003f06270 */
[----:B------:R-:W-:-:S11]  /*1680*/  ISETP.GE.AND P1, PT, R0, RZ, PT ;  /* 0x000000ff0000720c */ /* 0x000fd60003f26270 */
[----:B------:R-:W-:Y:S01]  /*1690*/  @P0 MOV R22, RZ ;  /* 0x000000ff00160202 */ /* 0x000fe20000000f00 */
[----:B------:R-:W-:Y:S02]  /*16a0*/  @!P0 IMAD.MOV.U32 R22, RZ, RZ, -0x40 ;  /* 0xffffffc0ff168424 */ /* 0x000fe400078e00ff */
[----:B------:R-:W-:Y:S01]  /*16b0*/  @!P0 FFMA R25, R25, 1.84467440737095516160e+19, RZ ;  /* 0x5f80000019198823 */ /* 0x000fe200000000ff */
[----:B------:R-:W-:Y:S02]  /*16c0*/  @!P1 FFMA R23, R23, 1.84467440737095516160e+19, RZ ;  /* 0x5f80000017179823 */ /* 0x000fe400000000ff */
[----:B------:R-:W-:-:S07]  /*16d0*/  @!P1 IADD3 R22, PT, PT, R22, 0x40, RZ ;  /* 0x0000004016169810 */ /* 0x000fce0007ffe0ff */
.L_x_20:
[----:B------:R-:W-:Y:S01]  /*16e0*/  LEA R26, R21, 0xc0800000, 0x17 ;  /* 0xc0800000151a7811 */ /* 0x000fe200078eb8ff */
[----:B------:R-:W-:Y:S01]  /*16f0*/  VIADD R20, R20, 0xffffff81 ;  /* 0xffffff8114147836 */ /* 0x000fe20000000000 */
[----:B------:R-:W-:Y:S02]  /*1700*/  BSSY.RECONVERGENT B2, `(.L_x_25) ;  /* 0x0000035000027945 */ /* 0x000fe40003800200 */
[----:B------:R-:W-:Y:S01]  /*1710*/  IADD3 R26, PT, PT, -R26, R23, RZ ;  /* 0x000000171a1a7210 */ /* 0x000fe20007ffe1ff */
[C---:B------:R-:W-:Y:S01]  /*1720*/  IMAD R0, R20.reuse, -0x800000, R25 ;  /* 0xff80000014007824 */ /* 0x040fe200078e0219 */
[----:B------:R-:W-:Y:S02]  /*1730*/  IADD3 R21, PT, PT, R20, 0x7f, -R21 ;  /* 0x0000007f14157810 */ /* 0x000fe40007ffe815 */
[----:B------:R-:W0:Y:S01]  /*1740*/  MUFU.RCP R24, R26 ;  /* 0x0000001a00187308 */ /* 0x000e220000001000 */
[----:B------:R-:W-:Y:S01]  /*1750*/  FADD.FTZ R19, -R26, -RZ ;  /* 0x800000ff1a137221 */ /* 0x000fe20000010100 */
[----:B------:R-:W-:-:S03]  /*1760*/  IADD3 R21, PT, PT, R21, R22, RZ ;  /* 0x0000001615157210 */ /* 0x000fc60007ffe0ff */
[----:B0-----:R-:W-:-:S04]  /*1770*/  FFMA R23, R24, R19, 1 ;  /* 0x3f80000018177423 */ /* 0x001fc80000000013 */
[----:B------:R-:W-:-:S04]  /*1780*/  FFMA R23, R24, R23, R24 ;  /* 0x0000001718177223 */ /* 0x000fc80000000018 */
[----:B------:R-:W-:-:S04]  /*1790*/  FFMA R24, R0, R23, RZ ;  /* 0x0000001700187223 */ /* 0x000fc800000000ff */
[----:B------:R-:W-:-:S04]  /*17a0*/  FFMA R25, R19, R24, R0 ;  /* 0x0000001813197223 */ /* 0x000fc80000000000 */
[----:B------:R-:W-:-:S04]  /*17b0*/  FFMA R24, R23, R25, R24 ;  /* 0x0000001917187223 */ /* 0x000fc80000000018 */
[----:B------:R-:W-:-:S04]  /*17c0*/  FFMA R19, R19, R24, R0 ;  /* 0x0000001813137223 */ /* 0x000fc80000000000 */
[----:B------:R-:W-:-:S05]  /*17d0*/  FFMA R0, R23, R19, R24 ;  /* 0x0000001317007223 */ /* 0x000fca0000000018 */
[----:B------:R-:W-:-:S04]  /*17e0*/  SHF.R.U32.HI R20, RZ, 0x17, R0 ;  /* 0x00000017ff147819 */ /* 0x000fc80000011600 */
[----:B------:R-:W-:-:S04]  /*17f0*/  LOP3.LUT R20, R20, 0xff, RZ, 0xc0, !PT ;  /* 0x000000ff14147812 */ /* 0x000fc800078ec0ff */
[----:B------:R-:W-:-:S05]  /*1800*/  IADD3 R20, PT, PT, R20, R21, RZ ;  /* 0x0000001514147210 */ /* 0x000fca0007ffe0ff */
[----:B------:R-:W-:-:S05]  /*1810*/  VIADD R22, R20, 0xffffffff ;  /* 0xffffffff14167836 */ /* 0x000fca0000000000 */
[----:B------:R-:W-:-:S13]  /*1820*/  ISETP.GE.U32.AND P0, PT, R22, 0xfe, PT ;  /* 0x000000fe1600780c */ /* 0x000fda0003f06070 */
[----:B------:R-:W-:Y:S05]  /*1830*/  @!P0 BRA `(.L_x_26) ;  /* 0x0000000000808947 */ /* 0x000fea0003800000 */
[----:B------:R-:W-:-:S13]  /*1840*/  ISETP.GT.AND P0, PT, R20, 0xfe, PT ;  /* 0x000000fe1400780c */ /* 0x000fda0003f04270 */
[----:B------:R-:W-:Y:S05]  /*1850*/  @P0 BRA `(.L_x_27) ;  /* 0x00000000006c0947 */ /* 0x000fea0003800000 */
[----:B------:R-:W-:-:S13]  /*1860*/  ISETP.GE.AND P0, PT, R20, 0x1, PT ;  /* 0x000000011400780c */ /* 0x000fda0003f06270 */
[----:B------:R-:W-:Y:S05]  /*1870*/  @P0 BRA `(.L_x_28) ;  /* 0x0000000000740947 */ /* 0x000fea0003800000 */
[----:B------:R-:W-:Y:S02]  /*1880*/  ISETP.GE.AND P0, PT, R20, -0x18, PT ;  /* 0xffffffe81400780c */ /* 0x000fe40003f06270 */
[----:B------:R-:W-:-:S11]  /*1890*/  LOP3.LUT R0, R0, 0x80000000, RZ, 0xc0, !PT ;  /* 0x8000000000007812 */ /* 0x000fd600078ec0ff */
[----:B------:R-:W-:Y:S05]  /*18a0*/  @!P0 BRA `(.L_x_28) ;  /* 0x0000000000688947 */ /* 0x000fea0003800000 */
[CCC-:B------:R-:W-:Y:S01]  /*18b0*/  FFMA.RZ R21, R23.reuse, R19.reuse, R24.reuse ;  /* 0x0000001317157223 */ /* 0x1c0fe2000000c018 */
[CCC-:B------:R-:W-:Y:S01]  /*18c0*/  FFMA.RP R22, R23.reuse, R19.reuse, R24.reuse ;  /* 0x0000001317167223 */ /* 0x1c0fe20000008018 */
[----:B------:R-:W-:Y:S01]  /*18d0*/  FFMA.RM R23, R23, R19, R24 ;  /* 0x0000001317177223 */ /* 0x000fe20000004018 */
[C---:B------:R-:W-:Y:S02]  /*18e0*/  IADD3 R19, PT, PT, R20.reuse, 0x20, RZ ;  /* 0x0000002014137810 */ /* 0x040fe40007ffe0ff */
[----:B------:R-:W-:Y:S02]  /*18f0*/  LOP3.LUT R21, R21, 0x7fffff, RZ, 0xc0, !PT ;  /* 0x007fffff15157812 */ /* 0x000fe400078ec0ff */
[C---:B------:R-:W-:Y:S02]  /*1900*/  ISETP.NE.AND P2, PT, R20.reuse, RZ, PT ;  /* 0x000000ff1400720c */ /* 0x040fe40003f45270 */
[----:B------:R-:W-:Y:S02]  /*1910*/  LOP3.LUT R24, R21, 0x800000, RZ, 0xfc, !PT ;  /* 0x0080000015187812 */ /* 0x000fe400078efcff */
[----:B------:R-:W-:-:S02]  /*1920*/  ISETP.NE.AND P1, PT, R20, RZ, PT ;  /* 0x000000ff1400720c */ /* 0x000fc40003f25270 */
[----:B------:R-:W-:Y:S02]  /*1930*/  IADD3 R20, PT, PT, -R20, RZ, RZ ;  /* 0x000000ff14147210 */ /* 0x000fe40007ffe1ff */
[----:B------:R-:W-:Y:S02]  /*1940*/  SHF.L.U32 R19, R24, R19, RZ ;  /* 0x0000001318137219 */ /* 0x000fe400000006ff */
[----:B------:R-:W-:Y:S02]  /*1950*/  FSETP.NEU.FTZ.AND P0, PT, R22, R23, PT ;  /* 0x000000171600720b */ /* 0x000fe40003f1d000 */
[----:B------:R-:W-:Y:S02]  /*1960*/  SEL R21, R20, RZ, P2 ;  /* 0x000000ff14157207 */ /* 0x000fe40001000000 */
[----:B------:R-:W-:Y:S02]  /*1970*/  ISETP.NE.AND P1, PT, R19, RZ, P1 ;  /* 0x000000ff1300720c */ /* 0x000fe40000f25270 */
[----:B------:R-:W-:-:S02]  /*1980*/  SHF.R.U32.HI R24, RZ, R21, R24 ;  /* 0x00000015ff187219 */ /* 0x000fc40000011618 */
[----:B------:R-:W-:Y:S02]  /*1990*/  PLOP3.LUT P0, PT, P0, P1, PT, 0xf8, 0x8f ;  /* 0x00000000008f781c */ /* 0x000fe40000703f70 */
[----:B------:R-:W-:Y:S02]  /*19a0*/  SHF.R.U32.HI R20, RZ, 0x1, R24 ;  /* 0x00000001ff147819 */ /* 0x000fe40000011618 */
[----:B------:R-:W-:-:S04]  /*19b0*/  SEL R19, RZ, 0x1, !P0 ;  /* 0x00000001ff137807 */ /* 0x000fc80004000000 */
[----:B------:R-:W-:-:S04]  /*19c0*/  LOP3.LUT R19, R19, 0x1, R20, 0xf8, !PT ;  /* 0x0000000113137812 */ /* 0x000fc800078ef814 */
[----:B------:R-:W-:-:S05]  /*19d0*/  LOP3.LUT R19, R19, R24, RZ, 0xc0, !PT ;  /* 0x0000001813137212 */ /* 0x000fca00078ec0ff */
[----:B------:R-:W-:-:S05]  /*19e0*/  IMAD.IADD R19, R20, 0x1, R19 ;  /* 0x0000000114137824 */ /* 0x000fca00078e0213 */
[----:B------:R-:W-:Y:S01]  /*19f0*/  LOP3.LUT R0, R19, R0, RZ, 0xfc, !PT ;  /* 0x0000000013007212 */ /* 0x000fe200078efcff */
[----:B------:R-:W-:Y:S06]  /*1a00*/  BRA `(.L_x_28) ;  /* 0x0000000000107947 */ /* 0x000fec0003800000 */
.L_x_27:
[----:B------:R-:W-:-:S04]  /*1a10*/  LOP3.LUT R0, R0, 0x80000000, RZ, 0xc0, !PT ;  /* 0x8000000000007812 */ /* 0x000fc800078ec0ff */
[----:B------:R-:W-:Y:S01]  /*1a20*/  LOP3.LUT R0, R0, 0x7f800000, RZ, 0xfc, !PT ;  /* 0x7f80000000007812 */ /* 0x000fe200078efcff */
[----:B------:R-:W-:Y:S06]  /*1a30*/  BRA `(.L_x_28) ;  /* 0x0000000000047947 */ /* 0x000fec0003800000 */
.L_x_26:
[----:B------:R-:W-:-:S07]  /*1a40*/  LEA R0, R21, R0, 0x17 ;  /* 0x0000000015007211 */ /* 0x000fce00078eb8ff */
.L_x_28:
[----:B------:R-:W-:Y:S05]  /*1a50*/  BSYNC.RECONVERGENT B2 ;  /* 0x0000000000027941 */ /* 0x000fea0003800200 */
.L_x_25:
[----:B------:R-:W-:Y:S05]  /*1a60*/  BRA `(.L_x_29) ;  /* 0x0000000000207947 */ /* 0x000fea0003800000 */
.L_x_24:
[----:B------:R-:W-:-:S04]  /*1a70*/  LOP3.LUT R23, R23, 0x80000000, R25, 0x48, !PT ;  /* 0x8000000017177812 */ /* 0x000fc800078e4819 */
[----:B------:R-:W-:Y:S01]  /*1a80*/  LOP3.LUT R0, R23, 0x7f800000, RZ, 0xfc, !PT ;  /* 0x7f80000017007812 */ /* 0x000fe200078efcff */
[----:B------:R-:W-:Y:S06]  /*1a90*/  BRA `(.L_x_29) ;  /* 0x0000000000147947 */ /* 0x000fec0003800000 */
.L_x_23:
[----:B------:R-:W-:Y:S01]  /*1aa0*/  LOP3.LUT R0, R23, 0x80000000, R25, 0x48, !PT ;  /* 0x8000000017007812 */ /* 0x000fe200078e4819 */
[----:B------:R-:W-:Y:S06]  /*1ab0*/  BRA `(.L_x_29) ;  /* 0x00000000000c7947 */ /* 0x000fec0003800000 */
.L_x_22:
[----:B------:R-:W0:Y:S01]  /*1ac0*/  MUFU.RSQ R0, -QNAN ;  /* 0xffc0000000007908 */ /* 0x000e220000001400 */
[----:B------:R-:W-:Y:S05]  /*1ad0*/  BRA `(.L_x_29) ;  /* 0x0000000000047947 */ /* 0x000fea0003800000 */
.L_x_21:
[----:B------:R-:W-:-:S07]  /*1ae0*/  FADD.FTZ R0, R25, R23 ;  /* 0x0000001719007221 */ /* 0x000fce0000010000 */
.L_x_29:
[----:B------:R-:W-:Y:S05]  /*1af0*/  BSYNC.RECONVERGENT B1 ;  /* 0x0000000000017941 */ /* 0x000fea0003800200 */
.L_x_19:
[----:B------:R-:W-:-:S04]  /*1b00*/  HFMA2 R19, -RZ, RZ, 0, 0 ;  /* 0x00000000ff137431 */ /* 0x000fc800000001ff */
[----:B0-----:R-:W-:Y:S05]  /*1b10*/  RET.REL.NODEC R18 `(_Z23doGatedActivationKernelIL14ActivationType2EEvP6__halfPKS1_PKlllPKfS8_S8_) ;  /* 0xffffffe412387950 */ /* 0x001fea0003c3ffff */
.L_x_30:
[----:B------:R-:W-:-:S00]  /*1b20*/  BRA `(.L_x_30) ;  /* 0xfffffffc00fc7947 */ /* 0x000fc0000383ffff */
[----:B------:R-:W-:-:S00]  /*1b30*/  NOP ;  /* 0x0000000000007918 */ /* 0x000fc00000000000 */
        /* <DEDUP_REMOVED lines=12> */
.L_x_62:


//--------------------- .text._Z23doGatedActivationKernelIL14ActivationType1EEvP6__halfPKS1_PKlllPKfS8_S8_ --------------------------
	.section	.text._Z23doGatedActivationKernelIL14ActivationType1EEvP6__halfPKS1_PKlllPKfS8_S8_,"ax",@progbits
	.align	128
        .global         _Z23doGatedActivationKernelIL14ActivationType1EEvP6__halfPKS1_PKlllPKfS8_S8_
        .type           _Z23doGatedActivationKernelIL14ActivationType1EEvP6__halfPKS1_PKlllPKfS8_S8_,@function
        .size           _Z23doGatedActivationKernelIL14ActivationType1EEvP6__halfPKS1_PKlllPKfS8_S8_,(.L_x_65 - _Z23doGatedActivationKernelIL14ActivationType1EEvP6__halfPKS1_PKlllPKfS8_S8_)
        .other          _Z23doGatedActivationKernelIL14ActivationType1EEvP6__halfPKS1_PKlllPKfS8_S8_,@"STO_CUDA_ENTRY STV_DEFAULT"
_Z23doGatedActivationKernelIL14ActivationType1EEvP6__halfPKS1_PKlllPKfS8_S8_:
.text._Z23doGatedActivationKernelIL14ActivationType1EEvP6__halfPKS1_PKlllPKfS8_S8_:
        /* <DEDUP_REMOVED lines=13> */
[----:B------:R-:W0:Y:S01]  /*00d0*/  LDC.64 R4, c[0x0][0x398] ;  /* 0x0000e600ff047b82 */ /* 0x000e220000000a00 */
[----:B------:R-:W1:Y:S01]  /*00e0*/  S2R R21, SR_TID.X ;  /* 0x0000000000157919 */ /* 0x000e620000002100 */
[----:B0-----:R-:W-:-:S04]  /*00f0*/  SHF.R.S32.HI R3, RZ, 0x1f, R5 ;  /* 0x0000001fff037819 */ /* 0x001fc80000011405 */
[----:B------:R-:W-:Y:S01]  /*0100*/  LEA.HI R12, P0, R3, R4, RZ, 0x3 ;  /* 0x00000004030c7211 */ /* 0x000fe200078118ff */
[----:B------:R-:W-:-:S03]  /*0110*/  IMAD.WIDE.U32 R2, R4, UR4, RZ ;  /* 0x0000000404027c25 */ /* 0x000fc6000f8e00ff */
[----:B------:R-:W-:Y:S01]  /*0120*/  IADD3.X R13, PT, PT, RZ, R5, RZ, P0, !PT ;  /* 0x00000005ff0d7210 */ /* 0x000fe200007fe4ff */
[----:B------:R-:W-:-:S03]  /*0130*/  IMAD R0, R5, UR4, R3 ;  /* 0x0000000405007c24 */ /* 0x000fc6000f8e0203 */
[--C-:B------:R-:W-:Y:S02]  /*0140*/  SHF.R.S64 R12, R12, 0x3, R13.reuse ;  /* 0x000000030c0c7819 */ /* 0x100fe4000000100d */
[----:B------:R-:W-:Y:S02]  /*0150*/  SHF.R.S32.HI R13, RZ, 0x3, R13 ;  /* 0x00000003ff0d7819 */ /* 0x000fe4000001140d */
[----:B-1----:R-:W-:-:S04]  /*0160*/  ISETP.GT.U32.AND P0, PT, R12, R21, PT ;  /* 0x000000150c00720c */ /* 0x002fc80003f04070 */
[----:B------:R-:W-:-:S13]  /*0170*/  ISETP.GT.AND.EX P0, PT, R13, RZ, PT, P0 ;  /* 0x000000ff0d00720c */ /* 0x000fda0003f04300 */
[----:B------:R-:W-:Y:S05]  /*0180*/  @!P0 EXIT ;  /* 0x000000000000894d */ /* 0x000fea0003800000 */
[----:B------:R-:W0:Y:S01]  /*0190*/  LDCU.128 UR4, c[0x0][0x380] ;  /* 0x00007000ff0477ac */ /* 0x000e220008000c00 */
[----:B------:R-:W-:Y:S01]  /*01a0*/  HFMA2 R14, -RZ, RZ, 0, 0 ;  /* 0x00000000ff0e7431 */ /* 0x000fe200000001ff */
[C---:B------:R-:W-:Y:S02]  /*01b0*/  SHF.L.U32 R3, R21.reuse, 0x4, RZ ;  /* 0x0000000415037819 */ /* 0x040fe400000006ff */
[----:B------:R-:W-:Y:S02]  /*01c0*/  SHF.L.U64.HI R18, R12, 0x4, R13 ;  /* 0x000000040c127819 */ /* 0x000fe4000001020d */
[CC--:B------:R-:W-:Y:S02]  /*01d0*/  LEA R15, P0, R2.reuse, R3.reuse, 0x2 ;  /* 0x00000003020f7211 */ /* 0x0c0fe400078010ff */
[----:B------:R-:W-:Y:S02]  /*01e0*/  LEA R16, P2, R2, R3, 0x1 ;  /* 0x0000000302107211 */ /* 0x000fe400078408ff */
[----:B------:R-:W-:-:S04]  /*01f0*/  SHF.L.U64.HI R3, R21, 0x4, R14 ;  /* 0x0000000415037819 */ /* 0x000fc8000001020e */
[CCC-:B------:R-:W-:Y:S02]  /*0200*/  LEA.HI.X R17, R2.reuse, R3.reuse, R0.reuse, 0x2, P0 ;  /* 0x0000000302117211 */ /* 0x1c0fe400000f1400 */
[----:B------:R-:W-:Y:S02]  /*0210*/  LEA.HI.X R2, R2, R3, R0, 0x1, P2 ;  /* 0x0000000302027211 */ /* 0x000fe400010f0c00 */
[----:B0-----:R-:W-:Y:S02]  /*0220*/  IADD3 R15, P1, PT, R15, UR6, RZ ;  /* 0x000000060f0f7c10 */ /* 0x001fe4000ff3e0ff */
[----:B------:R-:W-:Y:S02]  /*0230*/  IADD3 R16, P3, PT, R16, UR4, RZ ;  /* 0x0000000410107c10 */ /* 0x000fe4000ff7e0ff */
[----:B------:R-:W-:Y:S02]  /*0240*/  IADD3.X R17, PT, PT, R17, UR7, RZ, P1, !PT ;  /* 0x0000000711117c10 */ /* 0x000fe40008ffe4ff */
[----:B------:R-:W-:-:S09]  /*0250*/  IADD3.X R19, PT, PT, R2, UR5, RZ, P3, !PT ;  /* 0x0000000502137c10 */ /* 0x000fd20009ffe4ff */
.L_x_31:
[----:B0-----:R-:W-:-:S04]  /*0260*/  LEA R4, P0, R12, R15, 0x4 ;  /* 0x0000000f0c047211 */ /* 0x001fc800078020ff */
[----:B------:R-:W-:-:S06]  /*0270*/  IADD3.X R5, PT, PT, R17, R18, RZ, P0, !PT ;  /* 0x0000001211057210 */ /* 0x000fcc00007fe4ff */
[----:B------:R-:W2:Y:S01]  /*0280*/  LDG.E.128 R4, desc[UR8][R4.64] ;  /* 0x0000000804047981 */ /* 0x000ea2000c1e1d00 */
[----:B------:R-:W-:Y:S01]  /*0290*/  MOV R8, 0x3f800000 ;  /* 0x3f80000000087802 */ /* 0x000fe20000000f00 */
[--C-:B--2---:R-:W-:Y:S02]  /*02a0*/  HADD2.F32 R3, -RZ, R4.reuse.H0_H0 ;  /* 0x20000004ff037230 */ /* 0x104fe40000004100 */
[----:B------:R-:W-:Y:S02]  /*02b0*/  HADD2.F32 R22, -RZ, R4.H1_H1 ;  /* 0x30000004ff167230 */ /* 0x000fe40000004100 */
[----:B------:R-:W-:Y:S02]  /*02c0*/  HADD2.F32 R20, -RZ, R5.H0_H0 ;  /* 0x20000005ff147230 */ /* 0x000fe40000004100 */
[----:B------:R-:W-:Y:S01]  /*02d0*/  FMUL R0, R3, R3 ;  /* 0x0000000303007220 */ /* 0x000fe20000400000 */
[----:B------:R-:W-:-:S03]  /*02e0*/  FMUL R9, R22, R22 ;  /* 0x0000001616097220 */ /* 0x000fc60000400000 */
[----:B------:R-:W-:Y:S01]  /*02f0*/  FMUL R0, R3, R0 ;  /* 0x0000000003007220 */ /* 0x000fe20000400000 */
[----:B------:R-:W-:Y:S01]  /*0300*/  FMUL R23, R20, R20 ;  /* 0x0000001414177220 */ /* 0x000fe20000400000 */
[----:B------:R-:W-:Y:S02]  /*0310*/  FMUL R9, R22, R9 ;  /* 0x0000000916097220 */ /* 0x000fe40000400000 */
[----:B------:R-:W-:Y:S01]  /*0320*/  FFMA R0, R0, 0.044714998453855514526, R3 ;  /* 0x3d37271300007823 */ /* 0x000fe20000000003 */
[----:B------:R-:W-:Y:S01]  /*0330*/  FMUL R27, R20, R23 ;  /* 0x00000017141b7220 */ /* 0x000fe20000400000 */
[----:B------:R-:W-:Y:S01]  /*0340*/  FFMA R9, R9, 0.044714998453855514526, R22 ;  /* 0x3d37271309097823 */ /* 0x000fe20000000016 */
[----:B------:R-:W-:Y:S01]  /*0350*/  FMUL R3, R3, 0.5 ;  /* 0x3f00000003037820 */ /* 0x000fe20000400000 */
[----:B------:R-:W-:Y:S02]  /*0360*/  FMUL R11, R0, 0.79788458347320556641 ;  /* 0x3f4c422a000b7820 */ /* 0x000fe40000400000 */
[----:B------:R-:W-:Y:S01]  /*0370*/  FMUL R10, R9, 0.79788458347320556641 ;  /* 0x3f4c422a090a7820 */ /* 0x000fe20000400000 */
[----:B------:R-:W-:Y:S01]  /*0380*/  MOV R9, 0x3c80f082 ;  /* 0x3c80f08200097802 */ /* 0x000fe20000000f00 */
[C---:B------:R-:W-:Y:S01]  /*0390*/  FMUL R2, |R11|.reuse, 2.8853900432586669922 ;  /* 0x4038aa3b0b027820 */ /* 0x040fe20000400200 */
[C---:B------:R-:W-:Y:S01]  /*03a0*/  FMUL R0, R11.reuse, R11 ;  /* 0x0000000b0b007220 */ /* 0x040fe20000400000 */
[----:B------:R-:W-:Y:S01]  /*03b0*/  FMUL R4, |R10|, 2.8853900432586669922 ;  /* 0x4038aa3b0a047820 */ /* 0x000fe20000400200 */
[----:B------:R-:W-:-:S02]  /*03c0*/  FSETP.GE.AND P1, PT, |R11|, 0.60000002384185791016, PT ;  /* 0x3f19999a0b00780b */ /* 0x000fc40003f26200 */
[C---:B------:R-:W-:Y:S01]  /*03d0*/  FFMA R23, R0.reuse, R9, -0.052303962409496307373 ;  /* 0xbd563cae00177423 */ /* 0x040fe20000000009 */
[----:B------:R-:W0:Y:S01]  /*03e0*/  MUFU.EX2 R2, R2 ;  /* 0x0000000200027308 */ /* 0x000e220000000800 */
[----:B------:R-:W-:Y:S02]  /*03f0*/  FSETP.GE.AND P0, PT, |R11|, 9.010913848876953125, PT ;  /* 0x41102cb40b00780b */ /* 0x000fe40003f06200 */
[----:B------:R-:W-:-:S05]  /*0400*/  FFMA R23, R0, R23, 0.1331529766321182251 ;  /* 0x3e08594100177423 */ /* 0x000fca0000000017 */
[----:B------:R-:W1:Y:S01]  /*0410*/  MUFU.EX2 R4, R4 ;  /* 0x0000000400047308 */ /* 0x000e620000000800 */
[----:B0-----:R-:W-:Y:S01]  /*0420*/  FADD R25, R2, 1 ;  /* 0x3f80000002197421 */ /* 0x001fe20000000000 */
[----:B------:R-:W-:Y:S01]  /*0430*/  FFMA R2, R27, 0.044714998453855514526, R20 ;  /* 0x3d3727131b027823 */ /* 0x000fe20000000014 */
[----:B------:R-:W-:-:S03]  /*0440*/  FFMA R27, R0, R23, -0.33332768082618713379 ;  /* 0xbeaaa9ed001b7423 */ /* 0x000fc60000000017 */
[----:B------:R-:W-:Y:S02]  /*0450*/  FMUL R2, R2, 0.79788458347320556641 ;  /* 0x3f4c422a02027820 */ /* 0x000fe40000400000 */
[----:B------:R-:W0:Y:S01]  /*0460*/  MUFU.RCP R25, R25 ;  /* 0x0000001900197308 */ /* 0x000e220000001000 */
[----:B------:R-:W-:Y:S01]  /*0470*/  FFMA R0, R0, R27, RZ ;  /* 0x0000001b00007223 */ /* 0x000fe200000000ff */
[----:B-1----:R-:W-:Y:S01]  /*0480*/  FADD R26, R4, 1 ;  /* 0x3f800000041a7421 */ /* 0x002fe20000000000 */
[----:B------:R-:W-:-:S05]  /*0490*/  FMUL R24, |R2|, 2.8853900432586669922 ;  /* 0x4038aa3b02187820 */ /* 0x000fca0000400200 */
[----:B------:R1:W2:Y:S08]  /*04a0*/  MUFU.RCP R23, R26 ;  /* 0x0000001a00177308 */ /* 0x0002b00000001000 */
[----:B------:R-:W3:Y:S01]  /*04b0*/  MUFU.EX2 R24, R24 ;  /* 0x0000001800187308 */ /* 0x000ee20000000800 */
[----:B0-----:R-:W-:Y:S01]  /*04c0*/  FFMA R25, R25, -2, R8 ;  /* 0xc000000019197823 */ /* 0x001fe20000000008 */
[----:B-1----:R-:W-:-:S04]  /*04d0*/  HADD2.F32 R26, -RZ, R5.H1_H1 ;  /* 0x30000005ff1a7230 */ /* 0x002fc80000004100 */
[----:B------:R-:W-:Y:S01]  /*04e0*/  FSEL R4, R25, 1, !P0 ;  /* 0x3f80000019047808 */ /* 0x000fe20004000000 */
[C---:B------:R-:W-:Y:S01]  /*04f0*/  FMUL R25, R10.reuse, R10 ;  /* 0x0000000a0a197220 */ /* 0x040fe20000400000 */
[----:B------:R-:W-:Y:S01]  /*0500*/  FSETP.GE.AND P0, PT, |R10|, 9.010913848876953125, PT ;  /* 0x41102cb40a00780b */ /* 0x000fe20003f06200 */
[----:B--2---:R-:W-:Y:S01]  /*0510*/  FFMA R23, R23, -2, R8 ;  /* 0xc000000017177823 */ /* 0x004fe20000000008 */
[--C-:B------:R-:W-:Y:S01]  /*0520*/  LOP3.LUT R4, R4, 0x80000000, R11.reuse, 0xb8, !PT ;  /* 0x8000000004047812 */ /* 0x100fe200078eb80b */
[----:B------:R-:W-:Y:S01]  /*0530*/  @!P1 FFMA R4, R11, R0, R11 ;  /* 0x000000000b049223 */ /* 0x000fe2000000000b */
[----:B------:R-:W-:Y:S01]  /*0540*/  FFMA R0, R25, R9, -0.052303962409496307373 ;  /* 0xbd563cae19007423 */ /* 0x000fe20000000009 */
[----:B------:R-:W-:Y:S01]  /*0550*/  FSETP.GE.AND P1, PT, |R10|, 0.60000002384185791016, PT ;  /* 0x3f19999a0a00780b */ /* 0x000fe20003f26200 */
[----:B------:R-:W-:Y:S01]  /*0560*/  FMUL R27, R26, R26 ;  /* 0x0000001a1a1b7220 */ /* 0x000fe20000400000 */
[----:B------:R-:W-:Y:S01]  /*0570*/  FSEL R23, R23, 1, !P0 ;  /* 0x3f80000017177808 */ /* 0x000fe20004000000 */
[C---:B------:R-:W-:Y:S01]  /*0580*/  FFMA R0, R25.reuse, R0, 0.1331529766321182251 ;  /* 0x3e08594119007423 */ /* 0x040fe20000000000 */
[----:B---3--:R-:W-:Y:S01]  /*0590*/  FADD R11, R24, 1 ;  /* 0x3f800000180b7421 */ /* 0x008fe20000000000 */
[----:B------:R-:W-:Y:S01]  /*05a0*/  FMUL R27, R26, R27 ;  /* 0x0000001b1a1b7220 */ /* 0x000fe20000400000 */
[----:B------:R-:W-:Y:S01]  /*05b0*/  FSETP.GE.AND P0, PT, |R2|, 9.010913848876953125, PT ;  /* 0x41102cb40200780b */ /* 0x000fe20003f06200 */
[----:B------:R-:W-:Y:S01]  /*05c0*/  FFMA R0, R25, R0, -0.33332768082618713379 ;  /* 0xbeaaa9ed19007423 */ /* 0x000fe20000000000 */
[----:B------:R-:W-:-:S02]  /*05d0*/  HADD2.F32 R24, -RZ, R6.H0_H0 ;  /* 0x20000006ff187230 */ /* 0x000fc40000004100 */
[----:B------:R-:W-:Y:S01]  /*05e0*/  FADD R4, R4, 1 ;  /* 0x3f80000004047421 */ /* 0x000fe20000000000 */
[----:B------:R-:W0:Y:S01]  /*05f0*/  MUFU.RCP R11, R11 ;  /* 0x0000000b000b7308 */ /* 0x000e220000001000 */
[----:B------:R-:W-:Y:S01]  /*0600*/  FFMA R5, R25, R0, RZ ;  /* 0x0000000019057223 */ /* 0x000fe200000000ff */
[--C-:B------:R-:W-:Y:S01]  /*0610*/  LOP3.LUT R25, R23, 0x80000000, R10.reuse, 0xb8, !PT ;  /* 0x8000000017197812 */ /* 0x100fe200078eb80a */
[----:B------:R-:W-:Y:S02]  /*0620*/  FMUL R4, R3, R4 ;  /* 0x0000000403047220 */ /* 0x000fe40000400000 */
[----:B------:R-:W-:Y:S01]  /*0630*/  @!P1 FFMA R25, R10, R5, R10 ;  /* 0x000000050a199223 */ /* 0x000fe2000000000a */
[C---:B------:R-:W-:Y:S01]  /*0640*/  FMUL R10, R2.reuse, R2 ;  /* 0x00000002020a7220 */ /* 0x040fe20000400000 */
[----:B------:R-:W-:Y:S01]  /*0650*/  FFMA R5, R27, 0.044714998453855514526, R26 ;  /* 0x3d3727131b057823 */ /* 0x000fe2000000001a */
[----:B------:R-:W-:Y:S02]  /*0660*/  FSETP.GE.AND P1, PT, |R2|, 0.60000002384185791016, PT ;  /* 0x3f19999a0200780b */ /* 0x000fe40003f26200 */
[----:B------:R-:W-:Y:S01]  /*0670*/  FFMA R23, R10, R9, -0.052303962409496307373 ;  /* 0xbd563cae0a177423 */ /* 0x000fe20000000009 */
[----:B------:R-:W-:-:S03]  /*0680*/  FMUL R5, R5, 0.79788458347320556641 ;  /* 0x3f4c422a05057820 */ /* 0x000fc60000400000 */
[C---:B------:R-:W-:Y:S01]  /*0690*/  FFMA R23, R10.reuse, R23, 0.1331529766321182251 ;  /* 0x3e0859410a177423 */ /* 0x040fe20000000017 */
[----:B------:R-:W-:Y:S01]  /*06a0*/  FMUL R28, |R5|, 2.8853900432586669922 ;  /* 0x4038aa3b051c7820 */ /* 0x000fe20000400200 */
[----:B0-----:R-:W-:Y:S02]  /*06b0*/  FFMA R11, R11, -2, R8 ;  /* 0xc00000000b0b7823 */ /* 0x001fe40000000008 */
[----:B------:R-:W-:-:S03]  /*06c0*/  FFMA R0, R10, R23, -0.33332768082618713379 ;  /* 0xbeaaa9ed0a007423 */ /* 0x000fc60000000017 */
[----:B------:R-:W-:Y:S01]  /*06d0*/  FSEL R11, R11, 1, !P0 ;  /* 0x3f8000000b0b7808 */ /* 0x000fe20004000000 */
[----:B------:R-:W-:Y:S01]  /*06e0*/  FFMA R23, R10, R0, RZ ;  /* 0x000000000a177223 */ /* 0x000fe200000000ff */
[----:B------:R-:W-:Y:S01]  /*06f0*/  FSETP.GE.AND P0, PT, |R5|, 9.010913848876953125, PT ;  /* 0x41102cb40500780b */ /* 0x000fe20003f06200 */
[----:B------:R-:W0:Y:S01]  /*0700*/  MUFU.EX2 R0, R28 ;  /* 0x0000001c00007308 */ /* 0x000e220000000800 */
[--C-:B------:R-:W-:Y:S01]  /*0710*/  LOP3.LUT R27, R11, 0x80000000, R2.reuse, 0xb8, !PT ;  /* 0x800000000b1b7812 */ /* 0x100fe200078eb802 */
[----:B------:R-:W-:Y:S01]  /*0720*/  FMUL R11, R24, R24 ;  /* 0x00000018180b7220 */ /* 0x000fe20000400000 */
[----:B------:R-:W-:Y:S01]  /*0730*/  @!P1 FFMA R27, R2, R23, R2 ;  /* 0x00000017021b9223 */ /* 0x000fe20000000002 */
[C---:B------:R-:W-:Y:S01]  /*0740*/  FMUL R2, R5.reuse, R5 ;  /* 0x0000000505027220 */ /* 0x040fe20000400000 */
[----:B------:R-:W-:Y:S01]  /*0750*/  FSETP.GE.AND P1, PT, |R5|, 0.60000002384185791016, PT ;  /* 0x3f19999a0500780b */ /* 0x000fe20003f26200 */
[----:B------:R-:W-:Y:S02]  /*0760*/  FMUL R23, R24, R11 ;  /* 0x0000000b18177220 */ /* 0x000fe40000400000 */
[----:B------:R-:W-:-:S02]  /*0770*/  FFMA R11, R2, R9, -0.052303962409496307373 ;  /* 0xbd563cae020b7423 */ /* 0x000fc40000000009 */
[----:B------:R-:W-:Y:S02]  /*0780*/  FFMA R10, R23, 0.044714998453855514526, R24 ;  /* 0x3d372713170a7823 */ /* 0x000fe40000000018 */
[----:B------:R-:W-:Y:S02]  /*0790*/  FFMA R11, R2, R11, 0.1331529766321182251 ;  /* 0x3e085941020b7423 */ /* 0x000fe4000000000b */
[----:B------:R-:W-:Y:S01]  /*07a0*/  FMUL R10, R10, 0.79788458347320556641 ;  /* 0x3f4c422a0a0a7820 */ /* 0x000fe20000400000 */
[----:B0-----:R-:W-:-:S03]  /*07b0*/  FADD R23, R0, 1 ;  /* 0x3f80000000177421 */ /* 0x001fc60000000000 */
[----:B------:R-:W-:Y:S01]  /*07c0*/  FMUL R29, |R10|, 2.8853900432586669922 ;  /* 0x4038aa3b0a1d7820 */ /* 0x000fe20000400200 */
[C---:B------:R-:W-:Y:S02]  /*07d0*/  FFMA R0, R2.reuse, R11, -0.33332768082618713379 ;  /* 0xbeaaa9ed02007423 */ /* 0x040fe4000000000b */
[----:B------:R-:W0:Y:S02]  /*07e0*/  MUFU.RCP R23, R23 ;  /* 0x0000001700177308 */ /* 0x000e240000001000 */
[----:B------:R-:W-:-:S06]  /*07f0*/  FFMA R0, R2, R0, RZ ;  /* 0x0000000002007223 */ /* 0x000fcc00000000ff */
[----:B------:R-:W1:Y:S01]  /*0800*/  MUFU.EX2 R29, R29 ;  /* 0x0000001d001d7308 */ /* 0x000e620000000800 */
[----:B0-----:R-:W-:-:S05]  /*0810*/  FFMA R2, R23, -2, R8 ;  /* 0xc000000017027823 */ /* 0x001fca0000000008 */
[----:B------:R-:W-:Y:S02]  /*0820*/  FSEL R2, R2, 1, !P0 ;  /* 0x3f80000002027808 */ /* 0x000fe40004000000 */
[----:B------:R-:W-:Y:S01]  /*0830*/  FSETP.GE.AND P0, PT, |R10|, 9.010913848876953125, PT ;  /* 0x41102cb40a00780b */ /* 0x000fe20003f06200 */
[----:B-1----:R-:W-:Y:S01]  /*0840*/  FADD R11, R29, 1 ;  /* 0x3f8000001d0b7421 */ /* 0x002fe20000000000 */
[--C-:B------:R-:W-:Y:S01]  /*0850*/  LOP3.LUT R28, R2, 0x80000000, R5.reuse, 0xb8, !PT ;  /* 0x80000000021c7812 */ /* 0x100fe200078eb805 */
[C---:B------:R-:W-:Y:S01]  /*0860*/  FMUL R2, R10.reuse, R10 ;  /* 0x0000000a0a027220 */ /* 0x040fe20000400000 */
[----:B------:R-:W-:Y:S01]  /*0870*/  @!P1 FFMA R28, R5, R0, R5 ;  /* 0x00000000051c9223 */ /* 0x000fe20000000005 */
[----:B------:R-:W-:Y:S02]  /*0880*/  FSETP.GE.AND P1, PT, |R10|, 0.60000002384185791016, PT ;  /* 0x3f19999a0a00780b */ /* 0x000fe40003f26200 */
[----:B------:R-:W0:Y:S01]  /*0890*/  MUFU.RCP R11, R11 ;  /* 0x0000000b000b7308 */ /* 0x000e220000001000 */
[----:B------:R-:W-:-:S04]  /*08a0*/  FFMA R5, R2, R9, -0.052303962409496307373 ;  /* 0xbd563cae02057423 */ /* 0x000fc80000000009 */
[----:B------:R-:W-:-:S04]  /*08b0*/  FFMA R23, R2, R5, 0.1331529766321182251 ;  /* 0x3e08594102177423 */ /* 0x000fc80000000005 */
[----:B------:R-:W-:Y:S01]  /*08c0*/  FFMA R0, R2, R23, -0.33332768082618713379 ;  /* 0xbeaaa9ed02007423 */ /* 0x000fe20000000017 */
[----:B0-----:R-:W-:-:S03]  /*08d0*/  FFMA R5, R11, -2, R8 ;  /* 0xc00000000b057823 */ /* 0x001fc60000000008 */
[----:B------:R-:W-:Y:S01]  /*08e0*/  FFMA R11, R2, R0, RZ ;  /* 0x00000000020b7223 */ /* 0x000fe200000000ff */
[----:B------:R-:W-:Y:S01]  /*08f0*/  HADD2.F32 R2, -RZ, R6.H1_H1 ;  /* 0x30000006ff027230 */ /* 0x000fe20000004100 */
[----:B------:R-:W-:-:S04]  /*0900*/  FSEL R5, R5, 1, !P0 ;  /* 0x3f80000005057808 */ /* 0x000fc80004000000 */
[--C-:B------:R-:W-:Y:S01]  /*0910*/  LOP3.LUT R23, R5, 0x80000000, R10.reuse, 0xb8, !PT ;  /* 0x8000000005177812 */ /* 0x100fe200078eb80a */
[----:B------:R-:W-:Y:S01]  /*0920*/  FMUL R5, R2, R2 ;  /* 0x0000000202057220 */ /* 0x000fe20000400000 */
[----:B------:R-:W-:-:S03]  /*0930*/  @!P1 FFMA R23, R10, R11, R10 ;  /* 0x0000000b0a179223 */ /* 0x000fc6000000000a */
[----:B------:R-:W-:-:S04]  /*0940*/  FMUL R5, R2, R5 ;  /* 0x0000000502057220 */ /* 0x000fc80000400000 */
[----:B------:R-:W-:-:S04]  /*0950*/  FFMA R5, R5, 0.044714998453855514526, R2 ;  /* 0x3d37271305057823 */ /* 0x000fc80000000002 */
[----:B------:R-:W-:-:S04]  /*0960*/  FMUL R5, R5, 0.79788458347320556641 ;  /* 0x3f4c422a05057820 */ /* 0x000fc80000400000 */
[C---:B------:R-:W-:Y:S01]  /*0970*/  FMUL R0, |R5|.reuse, 2.8853900432586669922 ;  /* 0x4038aa3b05007820 */ /* 0x040fe20000400200 */
[C---:B------:R-:W-:Y:S01]  /*0980*/  FMUL R3, R5.reuse, R5 ;  /* 0x0000000505037220 */ /* 0x040fe20000400000 */
[C---:B------:R-:W-:Y:S02]  /*0990*/  FSETP.GE.AND P1, PT, |R5|.reuse, 0.60000002384185791016, PT ;  /* 0x3f19999a0500780b */ /* 0x040fe40003f26200 */
[----:B------:R-:W-:Y:S01]  /*09a0*/  FSETP.GE.AND P0, PT, |R5|, 9.010913848876953125, PT ;  /* 0x41102cb40500780b */ /* 0x000fe20003f06200 */
[C---:B------:R-:W-:Y:S01]  /*09b0*/  FFMA R6, R3.reuse, R9, -0.052303962409496307373 ;  /* 0xbd563cae03067423 */ /* 0x040fe20000000009 */
[----:B------:R-:W0:Y:S03]  /*09c0*/  MUFU.EX2 R0, R0 ;  /* 0x0000000000007308 */ /* 0x000e260000000800 */
[----:B------:R-:W-:Y:S01]  /*09d0*/  FFMA R10, R3, R6, 0.1331529766321182251 ;  /* 0x3e085941030a7423 */ /* 0x000fe20000000006 */
[----:B0-----:R-:W-:-:S03]  /*09e0*/  FADD R11, R0, 1 ;  /* 0x3f800000000b7421 */ /* 0x001fc60000000000 */
[----:B------:R-:W-:-:S04]  /*09f0*/  FFMA R0, R3, R10, -0.33332768082618713379 ;  /* 0xbeaaa9ed03007423 */ /* 0x000fc8000000000a */
[----:B------:R-:W-:Y:S01]  /*0a00*/  FFMA R0, R3, R0, RZ ;  /* 0x0000000003007223 */ /* 0x000fe200000000ff */
[----:B------:R-:W0:Y:S01]  /*0a10*/  MUFU.RCP R11, R11 ;  /* 0x0000000b000b7308 */ /* 0x000e220000001000 */
[--C-:B------:R-:W-:Y:S02]  /*0a20*/  HADD2.F32 R3, -RZ, R7.reuse.H0_H0 ;  /* 0x20000007ff037230 */ /* 0x100fe40000004100 */
[----:B------:R-:W-:Y:S02]  /*0a30*/  HADD2.F32 R7, -RZ, R7.H1_H1 ;  /* 0x30000007ff077230 */ /* 0x000fe40000004100 */
[----:B0-----:R-:W-:-:S05]  /*0a40*/  FFMA R6, R11, -2, R8 ;  /* 0xc00000000b067823 */ /* 0x001fca0000000008 */
[----:B------:R-:W-:-:S04]  /*0a50*/  FSEL R6, R6, 1, !P0 ;  /* 0x3f80000006067808 */ /* 0x000fc80004000000 */
[--C-:B------:R-:W-:Y:S01]  /*0a60*/  LOP3.LUT R6, R6, 0x80000000, R5.reuse, 0xb8, !PT ;  /* 0x8000000006067812 */ /* 0x100fe200078eb805 */
[----:B------:R-:W-:Y:S01]  /*0a70*/  @!P1 FFMA R6, R5, R0, R5 ;  /* 0x0000000005069223 */ /* 0x000fe20000000005 */
[----:B------:R-:W-:-:S04]  /*0a80*/  FMUL R0, R3, R3 ;  /* 0x0000000303007220 */ /* 0x000fc80000400000 */
[----:B------:R-:W-:-:S04]  /*0a90*/  FMUL R0, R3, R0 ;  /* 0x0000000003007220 */ /* 0x000fc80000400000 */
[----:B------:R-:W-:-:S04]  /*0aa0*/  FFMA R0, R0, 0.044714998453855514526, R3 ;  /* 0x3d37271300007823 */ /* 0x000fc80000000003 */
[----:B------:R-:W-:-:S04]  /*0ab0*/  FMUL R10, R0, 0.79788458347320556641 ;  /* 0x3f4c422a000a7820 */ /* 0x000fc80000400000 */
[C---:B------:R-:W-:Y:S01]  /*0ac0*/  FMUL R29, |R10|.reuse, 2.8853900432586669922 ;  /* 0x4038aa3b0a1d7820 */ /* 0x040fe20000400200 */
[C---:B------:R-:W-:Y:S01]  /*0ad0*/  FMUL R11, R10.reuse, R10 ;  /* 0x0000000a0a0b7220 */ /* 0x040fe20000400000 */
[C---:B------:R-:W-:Y:S02]  /*0ae0*/  FSETP.GE.AND P0, PT, |R10|.reuse, 9.010913848876953125, PT ;  /* 0x41102cb40a00780b */ /* 0x040fe40003f06200 */
[----:B------:R-:W-:Y:S01]  /*0af0*/  FSETP.GE.AND P1, PT, |R10|, 0.60000002384185791016, PT ;  /* 0x3f19999a0a00780b */ /* 0x000fe20003f26200 */
[C---:B------:R-:W-:Y:S01]  /*0b00*/  FFMA R0, R11.reuse, R9, -0.052303962409496307373 ;  /* 0xbd563cae0b007423 */ /* 0x040fe20000000009 */
[----:B------:R-:W0:Y:S03]  /*0b10*/  MUFU.EX2 R29, R29 ;  /* 0x0000001d001d7308 */ /* 0x000e260000000800 */
[----:B------:R-:W-:-:S04]  /*0b20*/  FFMA R0, R11, R0, 0.1331529766321182251 ;  /* 0x3e0859410b007423 */ /* 0x000fc80000000000 */
[----:B------:R-:W-:-:S04]  /*0b30*/  FFMA R0, R11, R0, -0.33332768082618713379 ;  /* 0xbeaaa9ed0b007423 */ /* 0x000fc80000000000 */
[----:B------:R-:W-:Y:S01]  /*0b40*/  FFMA R11, R11, R0, RZ ;  /* 0x000000000b0b7223 */ /* 0x000fe200000000ff */
[----:B0-----:R-:W-:-:S06]  /*0b50*/  FADD R5, R29, 1 ;  /* 0x3f8000001d057421 */ /* 0x001fcc0000000000 */
[----:B------:R-:W0:Y:S02]  /*0b60*/  MUFU.RCP R5, R5 ;  /* 0x0000000500057308 */ /* 0x000e240000001000 */
[----:B0-----:R-:W-:-:S05]  /*0b70*/  FFMA R0, R5, -2, R8 ;  /* 0xc000000005007823 */ /* 0x001fca0000000008 */
[----:B------:R-:W-:Y:S01]  /*0b80*/  FSEL R29, R0, 1, !P0 ;  /* 0x3f800000001d7808 */ /* 0x000fe20004000000 */
[----:B------:R-:W-:-:S03]  /*0b90*/  FMUL R0, R7, R7 ;  /* 0x0000000707007220 */ /* 0x000fc60000400000 */
[--C-:B------:R-:W-:Y:S01]  /*0ba0*/  LOP3.LUT R5, R29, 0x80000000, R10.reuse, 0xb8, !PT ;  /* 0x800000001d057812 */ /* 0x100fe200078eb80a */
[----:B------:R-:W-:Y:S01]  /*0bb0*/  FMUL R0, R7, R0 ;  /* 0x0000000007007220 */ /* 0x000fe20000400000 */
[----:B------:R-:W-:-:S03]  /*0bc0*/  @!P1 FFMA R5, R10, R11, R10 ;  /* 0x0000000b0a059223 */ /* 0x000fc6000000000a */
[----:B------:R-:W-:-:S04]  /*0bd0*/  FFMA R0, R0, 0.044714998453855514526, R7 ;  /* 0x3d37271300007823 */ /* 0x000fc80000000007 */
[----:B------:R-:W-:-:S04]  /*0be0*/  FMUL R10, R0, 0.79788458347320556641 ;  /* 0x3f4c422a000a7820 */ /* 0x000fc80000400000 */
[C---:B------:R-:W-:Y:S01]  /*0bf0*/  FMUL R29, |R10|.reuse, 2.8853900432586669922 ;  /* 0x4038aa3b0a1d7820 */ /* 0x040fe20000400200 */
[C---:B------:R-:W-:Y:S02]  /*0c00*/  FSETP.GE.AND P0, PT, |R10|.reuse, 9.010913848876953125, PT ;  /* 0x41102cb40a00780b */ /* 0x040fe40003f06200 */
[----:B------:R-:W-:-:S03]  /*0c10*/  FSETP.GE.AND P1, PT, |R10|, 0.60000002384185791016, PT ;  /* 0x3f19999a0a00780b */ /* 0x000fc60003f26200 */
[----:B------:R-:W0:Y:S02]  /*0c20*/  MUFU.EX2 R29, R29 ;  /* 0x0000001d001d7308 */ /* 0x000e240000000800 */
[----:B0-----:R-:W-:-:S06]  /*0c30*/  FADD R29, R29, 1 ;  /* 0x3f8000001d1d7421 */ /* 0x001fcc0000000000 */
[----:B------:R-:W0:Y:S02]  /*0c40*/  MUFU.RCP R11, R29 ;  /* 0x0000001d000b7308 */ /* 0x000e240000001000 */
[----:B0-----:R-:W-:Y:S01]  /*0c50*/  FFMA R8, R11, -2, R8 ;  /* 0xc00000000b087823 */ /* 0x001fe20000000008 */
[----:B------:R-:W-:-:S04]  /*0c60*/  FMUL R11, R10, R10 ;  /* 0x0000000a0a0b7220 */ /* 0x000fc80000400000 */
[C---:B------:R-:W-:Y:S01]  /*0c70*/  FFMA R0, R11.reuse, R9, -0.052303962409496307373 ;  /* 0xbd563cae0b007423 */ /* 0x040fe20000000009 */
[----:B------:R-:W-:Y:S02]  /*0c80*/  FSEL R9, R8, 1, !P0 ;  /* 0x3f80000008097808 */ /* 0x000fe40004000000 */
[----:B------:R-:W-:Y:S01]  /*0c90*/  MOV R8, R15 ;  /* 0x0000000f00087202 */ /* 0x000fe20000000f00 */
[----:B------:R-:W-:-:S04]  /*0ca0*/  FFMA R0, R11, R0, 0.1331529766321182251 ;  /* 0x3e0859410b007423 */ /* 0x000fc80000000000 */
[----:B------:R-:W-:-:S04]  /*0cb0*/  FFMA R0, R11, R0, -0.33332768082618713379 ;  /* 0xbeaaa9ed0b007423 */ /* 0x000fc80000000000 */
[----:B------:R-:W-:Y:S01]  /*0cc0*/  FFMA R11, R11, R0, RZ ;  /* 0x000000000b0b7223 */ /* 0x000fe200000000ff */
[--C-:B------:R-:W-:Y:S02]  /*0cd0*/  LOP3.LUT R0, R9, 0x80000000, R10.reuse, 0xb8, !PT ;  /* 0x8000000009007812 */ /* 0x100fe400078eb80a */
[----:B------:R-:W-:Y:S01]  /*0ce0*/  MOV R9, R17 ;  /* 0x0000001100097202 */ /* 0x000fe20000000f00 */
[----:B------:R-:W-:-:S05]  /*0cf0*/  @!P1 FFMA R0, R10, R11, R10 ;  /* 0x0000000b0a009223 */ /* 0x000fca000000000a */
[----:B------:R-:W2:Y:S01]  /*0d00*/  LDG.E.128 R8, desc[UR8][R8.64] ;  /* 0x0000000808087981 */ /* 0x000ea2000c1e1d00 */
[----:B------:R-:W-:Y:S01]  /*0d10*/  FMUL R22, R22, 0.5 ;  /* 0x3f00000016167820 */ /* 0x000fe20000400000 */
[----:B------:R-:W-:Y:S01]  /*0d20*/  FADD R25, R25, 1 ;  /* 0x3f80000019197421 */ /* 0x000fe20000000000 */
[----:B------:R-:W-:Y:S01]  /*0d30*/  FMUL R20, R20, 0.5 ;  /* 0x3f00000014147820 */ /* 0x000fe20000400000 */
[----:B------:R-:W-:Y:S01]  /*0d40*/  FADD R27, R27, 1 ;  /* 0x3f8000001b1b7421 */ /* 0x000fe20000000000 */
[----:B------:R-:W-:Y:S01]  /*0d50*/  FMUL R26, R26, 0.5 ;  /* 0x3f0000001a1a7820 */ /* 0x000fe20000400000 */
[----:B------:R-:W-:Y:S01]  /*0d60*/  FMUL R22, R22, R25 ;  /* 0x0000001916167220 */ /* 0x000fe20000400000 */
[----:B------:R-:W-:Y:S01]  /*0d70*/  FADD R25, R28, 1 ;  /* 0x3f8000001c197421 */ /* 0x000fe20000000000 */
[----:B------:R-:W-:Y:S01]  /*0d80*/  FMUL R20, R20, R27 ;  /* 0x0000001b14147220 */ /* 0x000fe20000400000 */
[----:B------:R-:W-:Y:S01]  /*0d90*/  FADD R27, R23, 1 ;  /* 0x3f800000171b7421 */ /* 0x000fe20000000000 */
[----:B------:R-:W-:Y:S01]  /*0da0*/  FADD R6, R6, 1 ;  /* 0x3f80000006067421 */ /* 0x000fe20000000000 */
[----:B------:R-:W-:Y:S01]  /*0db0*/  FMUL R23, R26, R25 ;  /* 0x000000191a177220 */ /* 0x000fe20000400000 */
[----:B------:R-:W-:Y:S01]  /*0dc0*/  FMUL R25, R2, 0.5 ;  /* 0x3f00000002197820 */ /* 0x000fe20000400000 */
[----:B------:R-:W-:Y:S01]  /*0dd0*/  FMUL R2, R3, 0.5 ;  /* 0x3f00000003027820 */ /* 0x000fe20000400000 */
[----:B------:R-:W-:Y:S01]  /*0de0*/  FMUL R3, R7, 0.5 ;  /* 0x3f00000007037820 */ /* 0x000fe20000400000 */
[----:B------:R-:W-:Y:S01]  /*0df0*/  FADD R7, R5, 1 ;  /* 0x3f80000005077421 */ /* 0x000fe20000000000 */
[----:B------:R-:W-:Y:S01]  /*0e00*/  FADD R26, R0, 1 ;  /* 0x3f800000001a7421 */ /* 0x000fe20000000000 */
[----:B------:R-:W-:Y:S01]  /*0e10*/  FMUL R24, R24, 0.5 ;  /* 0x3f00000018187820 */ /* 0x000fe20000400000 */
[----:B------:R-:W-:Y:S01]  /*0e20*/  FMUL R0, R25, R6 ;  /* 0x0000000619007220 */ /* 0x000fe20000400000 */
[----:B------:R-:W-:Y:S01]  /*0e30*/  FMUL R2, R2, R7 ;  /* 0x0000000702027220 */ /* 0x000fe20000400000 */
[----:B------:R-:W-:Y:S01]  /*0e40*/  FMUL R3, R3, R26 ;  /* 0x0000001a03037220 */ /* 0x000fe20000400000 */
[----:B------:R-:W-:Y:S01]  /*0e50*/  FMUL R24, R24, R27 ;  /* 0x0000001b18187220 */ /* 0x000fe20000400000 */
[----:B------:R-:W-:-:S02]  /*0e60*/  IADD3 R21, P0, PT, R21, 0x100, RZ ;  /* 0x0000010015157810 */ /* 0x000fc40007f1e0ff */
[----:B------:R-:W-:Y:S02]  /*0e70*/  IADD3 R15, P1, PT, R15, 0x1000, RZ ;  /* 0x000010000f0f7810 */ /* 0x000fe40007f3e0ff */
[----:B------:R-:W-:Y:S02]  /*0e80*/  IADD3.X R14, PT, PT, RZ, R14, RZ, P0, !PT ;  /* 0x0000000eff0e7210 */ /* 0x000fe400007fe4ff */
[----:B------:R-:W-:Y:S02]  /*0e90*/  ISETP.GE.U32.AND P0, PT, R21, R12, PT ;  /* 0x0000000c1500720c */ /* 0x000fe40003f06070 */
[----:B------:R-:W-:Y:S02]  /*0ea0*/  IADD3.X R17, PT, PT, RZ, R17, RZ, P1, !PT ;  /* 0x00000011ff117210 */ /* 0x000fe40000ffe4ff */
[----:B------:R-:W-:Y:S01]  /*0eb0*/  ISETP.GE.AND.EX P0, PT, R14, R13, PT, P0 ;  /* 0x0000000d0e00720c */ /* 0x000fe20003f06300 */
[----:B--2---:R-:W-:Y:S02]  /*0ec0*/  HADD2.F32 R5, -RZ, R8.H0_H0 ;  /* 0x20000008ff057230 */ /* 0x004fe40000004100 */
[----:B------:R-:W-:-:S02]  /*0ed0*/  HADD2.F32 R7, -RZ, R9.H0_H0 ;  /* 0x20000009ff077230 */ /* 0x000fc40000004100 */
[----:B------:R-:W-:Y:S02]  /*0ee0*/  HADD2.F32 R6, -RZ, R9.H1_H1 ;  /* 0x30000009ff067230 */ /* 0x000fe40000004100 */
[----:B------:R-:W-:Y:S01]  /*0ef0*/  FMUL R4, R5, R4 ;  /* 0x0000000405047220 */ /* 0x000fe20000400000 */
[----:B------:R-:W-:Y:S02]  /*0f00*/  HADD2.F32 R5, -RZ, R8.H1_H1 ;  /* 0x30000008ff057230 */ /* 0x000fe40000004100 */
[----:B------:R-:W-:Y:S01]  /*0f10*/  FMUL R20, R7, R20 ;  /* 0x0000001407147220 */ /* 0x000fe20000400000 */
[--C-:B------:R-:W-:Y:S02]  /*0f20*/  HADD2.F32 R8, -RZ, R11.reuse.H1_H1 ;  /* 0x3000000bff087230 */ /* 0x100fe40000004100 */
[----:B------:R-:W-:Y:S01]  /*0f30*/  FMUL R23, R6, R23 ;  /* 0x0000001706177220 */ /* 0x000fe20000400000 */
[----:B------:R-:W-:Y:S02]  /*0f40*/  HADD2.F32 R25, -RZ, R11.H0_H0 ;  /* 0x2000000bff197230 */ /* 0x000fe40000004100 */
[----:B------:R-:W-:-:S02]  /*0f50*/  HADD2.F32 R9, -RZ, R10.H0_H0 ;  /* 0x2000000aff097230 */ /* 0x000fc40000004100 */
[----:B------:R-:W-:Y:S01]  /*0f60*/  FMUL R7, R8, R3 ;  /* 0x0000000308077220 */ /* 0x000fe20000400000 */
[----:B------:R-:W-:Y:S02]  /*0f70*/  HADD2.F32 R11, -RZ, R10.H1_H1 ;  /* 0x3000000aff0b7230 */ /* 0x000fe40000004100 */
[----:B------:R-:W-:Y:S01]  /*0f80*/  FMUL R2, R25, R2 ;  /* 0x0000000219027220 */ /* 0x000fe20000400000 */
[----:B------:R-:W-:Y:S01]  /*0f90*/  FMUL R3, R5, R22 ;  /* 0x0000001605037220 */ /* 0x000fe20000400000 */
[----:B------:R-:W-:Y:S01]  /*0fa0*/  FMUL R9, R9, R24 ;  /* 0x0000001809097220 */ /* 0x000fe20000400000 */
[----:B------:R-:W-:Y:S01]  /*0fb0*/  F2FP.F16.F32.PACK_AB R5, R23, R20 ;  /* 0x000000141705723e */ /* 0x000fe200000000ff */
[----:B------:R-:W-:Y:S01]  /*0fc0*/  FMUL R0, R11, R0 ;  /* 0x000000000b007220 */ /* 0x000fe20000400000 */
[----:B------:R-:W-:Y:S02]  /*0fd0*/  F2FP.F16.F32.PACK_AB R7, R7, R2 ;  /* 0x000000020707723e */ /* 0x000fe400000000ff */
[----:B------:R-:W-:-:S02]  /*0fe0*/  F2FP.F16.F32.PACK_AB R4, R3, R4 ;  /* 0x000000040304723e */ /* 0x000fc400000000ff */
[----:B------:R-:W-:Y:S02]  /*0ff0*/  F2FP.F16.F32.PACK_AB R6, R0, R9 ;  /* 0x000000090006723e */ /* 0x000fe400000000ff */
[----:B------:R-:W-:Y:S02]  /*1000*/  MOV R2, R16 ;  /* 0x0000001000027202 */ /* 0x000fe40000000f00 */
[----:B------:R-:W-:Y:S02]  /*1010*/  MOV R3, R19 ;  /* 0x0000001300037202 */ /* 0x000fe40000000f00 */
[----:B------:R-:W-:-:S03]  /*1020*/  IADD3 R16, P2, PT, R16, 0x1000, RZ ;  /* 0x0000100010107810 */ /* 0x000fc60007f5e0ff */
[----:B------:R0:W-:Y:S01]  /*1030*/  STG.E.128 desc[UR8][R2.64], R4 ;  /* 0x0000000402007986 */ /* 0x0001e2000c101d08 */
[----:B------:R-:W-:Y:S01]  /*1040*/  IADD3.X R19, PT, PT, RZ, R19, RZ, P2, !PT ;  /* 0x00000013ff137210 */ /* 0x000fe200017fe4ff */
[----:B------:R-:W-:Y:S08]  /*1050*/  @!P0 BRA `(.L_x_31) ;  /* 0xfffffff000808947 */ /* 0x000ff0000383ffff */
[----:B------:R-:W-:Y:S05]  /*1060*/  EXIT ;  /* 0x000000000000794d */ /* 0x000fea0003800000 */
.L_x_32:
        /* <DEDUP_REMOVED lines=9> */
.L_x_65:


//--------------------- .text._Z23doGatedActivationKernelIL14ActivationType0EEvP6__halfPKS1_PKlllPKfS8_S8_ --------------------------
	.section	.text._Z23doGatedActivationKernelIL14ActivationType0EEvP6__halfPKS1_PKlllPKfS8_S8_,"ax",@progbits
	.align	128
        .global         _Z23doGatedActivationKernelIL14ActivationType0EEvP6__halfPKS1_PKlllPKfS8_S8_
        .type           _Z23doGatedActivationKernelIL14ActivationType0EEvP6__halfPKS1_PKlllPKfS8_S8_,@function
        .size           _Z23doGatedActivationKernelIL14ActivationType0EEvP6__halfPKS1_PKlllPKfS8_S8_,(.L_x_63 - _Z23doGatedActivationKernelIL14ActivationType0EEvP6__halfPKS1_PKlllPKfS8_S8_)
        .other          _Z23doGatedActivationKernelIL14ActivationType0EEvP6__halfPKS1_PKlllPKfS8_S8_,@"STO_CUDA_ENTRY STV_DEFAULT"
_Z23doGatedActivationKernelIL14ActivationType0EEvP6__halfPKS1_PKlllPKfS8_S8_:
.text._Z23doGatedActivationKernelIL14ActivationType0EEvP6__halfPKS1_PKlllPKfS8_S8_:
        /* <DEDUP_REMOVED lines=15> */
[----:B0-----:R-:W-:Y:S01]  /*00f0*/  SHF.R.S32.HI R3, RZ, 0x1f, R7 ;  /* 0x0000001fff037819 */ /* 0x001fe20000011407 */
[----:B------:R-:W-:-:S03]  /*0100*/  IMAD.WIDE.U32 R8, R6, UR4, RZ ;  /* 0x0000000406087c25 */ /* 0x000fc6000f8e00ff */
[----:B------:R-:W-:Y:S01]  /*0110*/  LEA.HI R2, P0, R3, R6, RZ, 0x3 ;  /* 0x0000000603027211 */ /* 0x000fe200078118ff */
[----:B------:R-:W-:-:S03]  /*0120*/  IMAD R0, R7, UR4, R9 ;  /* 0x0000000407007c24 */ /* 0x000fc6000f8e0209 */
[----:B------:R-:W-:-:S04]  /*0130*/  IADD3.X R3, PT, PT, RZ, R7, RZ, P0, !PT ;  /* 0x00000007ff037210 */ /* 0x000fc800007fe4ff */
[--C-:B------:R-:W-:Y:S02]  /*0140*/  SHF.R.S64 R2, R2, 0x3, R3.reuse ;  /* 0x0000000302027819 */ /* 0x100fe40000001003 */
[----:B------:R-:W-:Y:S02]  /*0150*/  SHF.R.S32.HI R3, RZ, 0x3, R3 ;  /* 0x00000003ff037819 */ /* 0x000fe40000011403 */
[----:B-1----:R-:W-:-:S04]  /*0160*/  ISETP.GT.U32.AND P0, PT, R2, R5, PT ;  /* 0x000000050200720c */ /* 0x002fc80003f04070 */
[----:B------:R-:W-:-:S13]  /*0170*/  ISETP.GT.AND.EX P0, PT, R3, RZ, PT, P0 ;  /* 0x000000ff0300720c */ /* 0x000fda0003f04300 */
[----:B------:R-:W-:Y:S05]  /*0180*/  @!P0 EXIT ;  /* 0x000000000000894d */ /* 0x000fea0003800000 */
[----:B------:R-:W0:Y:S01]  /*0190*/  LDCU.128 UR4, c[0x0][0x380] ;  /* 0x00007000ff0477ac */ /* 0x000e220008000c00 */
[----:B------:R-:W-:Y:S01]  /*01a0*/  HFMA2 R4, -RZ, RZ, 0, 0 ;  /* 0x00000000ff047431 */ /* 0x000fe200000001ff */
[----:B------:R-:W-:-:S04]  /*01b0*/  SHF.L.U32 R7, R5, 0x4, RZ ;  /* 0x0000000405077819 */ /* 0x000fc800000006ff */
[CC--:B------:R-:W-:Y:S02]  /*01c0*/  LEA R6, P0, R8.reuse, R7.reuse, 0x2 ;  /* 0x0000000708067211 */ /* 0x0c0fe400078010ff */
[----:B------:R-:W-:Y:S02]  /*01d0*/  LEA R16, P2, R8, R7, 0x1 ;  /* 0x0000000708107211 */ /* 0x000fe400078408ff */
[----:B------:R-:W-:-:S04]  /*01e0*/  SHF.L.U64.HI R7, R5, 0x4, R4 ;  /* 0x0000000405077819 */ /* 0x000fc80000010204 */
[CCC-:B------:R-:W-:Y:S02]  /*01f0*/  LEA.HI.X R17, R8.reuse, R7.reuse, R0.reuse, 0x2, P0 ;  /* 0x0000000708117211 */ /* 0x1c0fe400000f1400 */
[----:B------:R-:W-:Y:S02]  /*0200*/  LEA.HI.X R8, R8, R7, R0, 0x1, P2 ;  /* 0x0000000708087211 */ /* 0x000fe400010f0c00 */
[----:B0-----:R-:W-:Y:S02]  /*0210*/  IADD3 R6, P1, PT, R6, UR6, RZ ;  /* 0x0000000606067c10 */ /* 0x001fe4000ff3e0ff */
[----:B------:R-:W-:Y:S02]  /*0220*/  IADD3 R16, P3, PT, R16, UR4, RZ ;  /* 0x0000000410107c10 */ /* 0x000fe4000ff7e0ff */
[----:B------:R-:W-:Y:S02]  /*0230*/  SHF.L.U64.HI R7, R2, 0x4, R3 ;  /* 0x0000000402077819 */ /* 0x000fe40000010203 */
[----:B------:R-:W-:-:S02]  /*0240*/  IADD3.X R17, PT, PT, R17, UR7, RZ, P1, !PT ;  /* 0x0000000711117c10 */ /* 0x000fc40008ffe4ff */
[----:B------:R-:W-:-:S07]  /*0250*/  IADD3.X R19, PT, PT, R8, UR5, RZ, P3, !PT ;  /* 0x0000000508137c10 */ /* 0x000fce0009ffe4ff */
.L_x_49:
[----:B------:R-:W-:-:S04]  /*0260*/  LEA R8, P0, R2, R6, 0x4 ;  /* 0x0000000602087211 */ /* 0x000fc800078020ff */
[----:B------:R-:W-:-:S06]  /*0270*/  IADD3.X R9, PT, PT, R17, R7, RZ, P0, !PT ;  /* 0x0000000711097210 */ /* 0x000fcc00007fe4ff */
[----:B------:R-:W2:Y:S01]  /*0280*/  LDG.E.128 R8, desc[UR8][R8.64] ;  /* 0x0000000808087981 */ /* 0x000ea2000c1e1d00 */
[----:B------:R-:W-:Y:S01]  /*0290*/  IMAD.MOV.U32 R12, RZ, RZ, R6 ;  /* 0x000000ffff0c7224 */ /* 0x000fe200078e0006 */
[----:B------:R-:W-:-:S06]  /*02a0*/  MOV R13, R17 ;  /* 0x00000011000d7202 */ /* 0x000fcc0000000f00 */
[----:B------:R-:W3:Y:S01]  /*02b0*/  LDG.E.128 R12, desc[UR8][R12.64] ;  /* 0x000000080c0c7981 */ /* 0x000ee2000c1e1d00 */
[----:B------:R-:W-:Y:S01]  /*02c0*/  MOV R21, 0x3bbb989d ;  /* 0x3bbb989d00157802 */ /* 0x000fe20000000f00 */
[----:B------:R-:W-:Y:S01]  /*02d0*/  BSSY.RECONVERGENT B0, `(.L_x_33) ;  /* 0x0000017000007945 */ /* 0x000fe20003800200 */
[----:B------:R-:W-:Y:S01]  /*02e0*/  MOV R23, 0x437c0000 ;  /* 0x437c000000177802 */ /* 0x000fe20000000f00 */
[----:B--2---:R-:W-:-:S05]  /*02f0*/  HADD2.F32 R0, -RZ, R8.H0_H0 ;  /* 0x20000008ff007230 */ /* 0x004fca0000004100 */
[----:B------:R-:W-:-:S04]  /*0300*/  FFMA.SAT R18, R0, -R21, 0.5 ;  /* 0x3f00000000127423 */ /* 0x000fc80000002815 */
[----:B------:R-:W-:-:S04]  /*0310*/  FFMA.RM R18, R18, R23, 12582913 ;  /* 0x4b40000112127423 */ /* 0x000fc80000004017 */
[C---:B------:R-:W-:Y:S01]  /*0320*/  FADD R21, R18.reuse, -12583039 ;  /* 0xcb40007f12157421 */ /* 0x040fe20000000000 */
[----:B------:R-:W-:-:S03]  /*0330*/  SHF.L.U32 R18, R18, 0x17, RZ ;  /* 0x0000001712127819 */ /* 0x000fc600000006ff */
[----:B------:R-:W-:-:S04]  /*0340*/  FFMA R21, R0, -1.4426950216293334961, -R21 ;  /* 0xbfb8aa3b00157823 */ /* 0x000fc80000000815 */
[----:B------:R-:W-:-:S04]  /*0350*/  FFMA R20, R0, -1.925963033500011079e-08, R21 ;  /* 0xb2a5706000147823 */ /* 0x000fc80000000015 */
[----:B------:R-:W0:Y:S02]  /*0360*/  MUFU.EX2 R21, R20 ;  /* 0x0000001400157308 */ /* 0x000e240000000800 */
[----:B0-----:R-:W-:-:S06]  /*0370*/  FFMA R25, R18, R21, 1 ;  /* 0x3f80000012197423 */ /* 0x001fcc0000000015 */
[----:B------:R-:W0:Y:S08]  /*0380*/  MUFU.RCP R18, R25 ;  /* 0x0000001900127308 */ /* 0x000e300000001000 */
[----:B------:R-:W1:Y:S01]  /*0390*/  FCHK P0, R0, R25 ;  /* 0x0000001900007302 */ /* 0x000e620000000000 */
[----:B0-----:R-:W-:-:S04]  /*03a0*/  FFMA R21, -R25, R18, 1 ;  /* 0x3f80000019157423 */ /* 0x001fc80000000112 */
[----:B------:R-:W-:Y:S01]  /*03b0*/  FFMA R23, R18, R21, R18 ;  /* 0x0000001512177223 */ /* 0x000fe20000000012 */
[----:B---3--:R-:W-:-:S03]  /*03c0*/  HADD2.F32 R21, -RZ, R12.H0_H0 ;  /* 0x2000000cff157230 */ /* 0x008fc60000004100 */
[----:B------:R-:W-:-:S04]  /*03d0*/  FFMA R18, R0, R23, RZ ;  /* 0x0000001700127223 */ /* 0x000fc800000000ff */
[----:B------:R-:W-:-:S04]  /*03e0*/  FFMA R22, -R25, R18, R0 ;  /* 0x0000001219167223 */ /* 0x000fc80000000100 */
[----:B------:R-:W-:Y:S01]  /*03f0*/  FFMA R18, R23, R22, R18 ;  /* 0x0000001617127223 */ /* 0x000fe20000000012 */
[----:B-1----:R-:W-:Y:S06]  /*0400*/  @!P0 BRA `(.L_x_34) ;  /* 0x00000000000c8947 */ /* 0x002fec0003800000 */
[----:B------:R-:W-:-:S07]  /*0410*/  MOV R18, 0x430 ;  /* 0x0000043000127802 */ /* 0x000fce0000000f00 */
[----:B------:R-:W-:Y:S05]  /*0420*/  CALL.REL.NOINC `($__internal_1_$__cuda_sm3x_div_rn_noftz_f32_slowpath) ;  /* 0x0000000c00307944 */ /* 0x000fea0003c00000 */
[----:B------:R-:W-:-:S07]  /*0430*/  MOV R18, R0 ;  /* 0x0000000000127202 */ /* 0x000fce0000000f00 */
.L_x_34:
[----:B------:R-:W-:Y:S05]  /*0440*/  BSYNC.RECONVERGENT B0 ;  /* 0x0000000000007941 */ /* 0x000fea0003800200 */
.L_x_33:
[----:B------:R-:W-:Y:S02]  /*0450*/  HFMA2 R25, -RZ, RZ, 3.7421875, 0 ;  /* 0x437c0000ff197431 */ /* 0x000fe400000001ff */
[----:B------:R-:W-:Y:S01]  /*0460*/  HADD2.F32 R0, -RZ, R8.H1_H1 ;  /* 0x30000008ff007230 */ /* 0x000fe20000004100 */
[----:B------:R-:W-:Y:S01]  /*0470*/  BSSY.RECONVERGENT B0, `(.L_x_35) ;  /* 0x0000018000007945 */ /* 0x000fe20003800200 */
[----:B------:R-:W-:-:S04]  /*0480*/  IMAD.MOV.U32 R23, RZ, RZ, 0x3bbb989d ;  /* 0x3bbb989dff177424 */ /* 0x000fc800078e00ff */
[----:B------:R-:W-:-:S04]  /*0490*/  FFMA.SAT R8, R0, -R23, 0.5 ;  /* 0x3f00000000087423 */ /* 0x000fc80000002817 */
        /* <DEDUP_REMOVED lines=17> */
[----:B------:R-:W-:Y:S02]  /*05b0*/  MOV R25, R27 ;  /* 0x0000001b00197202 */ /* 0x000fe40000000f00 */
[----:B------:R-:W-:-:S07]  /*05c0*/  MOV R18, 0x5e0 ;  /* 0x000005e000127802 */ /* 0x000fce0000000f00 */
[----:B------:R-:W-:Y:S05]  /*05d0*/  CALL.REL.NOINC `($__internal_1_$__cuda_sm3x_div_rn_noftz_f32_slowpath) ;  /* 0x0000000800c47944 */ /* 0x000fea0003c00000 */
[----:B------:R-:W-:-:S07]  /*05e0*/  MOV R18, R0 ;  /* 0x0000000000127202 */ /* 0x000fce0000000f00 */
.L_x_36:
[----:B------:R-:W-:Y:S05]  /*05f0*/  BSYNC.RECONVERGENT B0 ;  /* 0x0000000000007941 */ /* 0x000fea0003800200 */
.L_x_35:
[----:B------:R-:W-:Y:S02]  /*0600*/  HFMA2 R23, -RZ, RZ, 0.96630859375, -0.0022525787353515625 ;  /* 0x3bbb989dff177431 */ /* 0x000fe400000001ff */
[----:B------:R-:W-:Y:S01]  /*0610*/  HADD2.F32 R0, -RZ, R9.H0_H0 ;  /* 0x20000009ff007230 */ /* 0x000fe20000004100 */
[----:B------:R-:W-:Y:S01]  /*0620*/  BSSY.RECONVERGENT B0, `(.L_x_37) ;  /* 0x0000017000007945 */ /* 0x000fe20003800200 */
[----:B------:R-:W-:Y:S02]  /*0630*/  IMAD.MOV.U32 R25, RZ, RZ, 0x437c0000 ;  /* 0x437c0000ff197424 */ /* 0x000fe400078e00ff */
[----:B------:R-:W-:Y:S01]  /*0640*/  FMUL R21, R21, R18 ;  /* 0x0000001215157220 */ /* 0x000fe20000400000 */
        /* <DEDUP_REMOVED lines=18> */
[----:B------:R-:W-:Y:S05]  /*0770*/  CALL.REL.NOINC `($__internal_1_$__cuda_sm3x_div_rn_noftz_f32_slowpath) ;  /* 0x00000008005c7944 */ /* 0x000fea0003c00000 */
[----:B------:R-:W-:-:S07]  /*0780*/  MOV R23, R0 ;  /* 0x0000000000177202 */ /* 0x000fce0000000f00 */
.L_x_38:
[----:B------:R-:W-:Y:S05]  /*0790*/  BSYNC.RECONVERGENT B0 ;  /* 0x0000000000007941 */ /* 0x000fea0003800200 */
.L_x_37:
[----:B------:R-:W-:Y:S02]  /*07a0*/  HADD2.F32 R0, -RZ, R9.H1_H1 ;  /* 0x30000009ff007230 */ /* 0x000fe40000004100 */
[----:B------:R-:W-:Y:S01]  /*07b0*/  HFMA2 R9, -RZ, RZ, 0.96630859375, -0.0022525787353515625 ;  /* 0x3bbb989dff097431 */ /* 0x000fe200000001ff */
[----:B------:R-:W-:Y:S01]  /*07c0*/  MOV R18, 0x437c0000 ;  /* 0x437c000000127802 */ /* 0x000fe20000000f00 */
[----:B------:R-:W-:Y:S03]  /*07d0*/  BSSY.RECONVERGENT B0, `(.L_x_39) ;  /* 0x0000016000007945 */ /* 0x000fe60003800200 */
        /* <DEDUP_REMOVED lines=19> */
[----:B------:R-:W-:Y:S05]  /*0910*/  CALL.REL.NOINC `($__internal_1_$__cuda_sm3x_div_rn_noftz_f32_slowpath) ;  /* 0x0000000400f47944 */ /* 0x000fea0003c00000 */
[----:B------:R-:W-:-:S07]  /*0920*/  IMAD.MOV.U32 R23, RZ, RZ, R0 ;  /* 0x000000ffff177224 */ /* 0x000fce00078e0000 */
.L_x_40:
[----:B------:R-:W-:Y:S05]  /*0930*/  BSYNC.RECONVERGENT B0 ;  /* 0x0000000000007941 */ /* 0x000fea0003800200 */
.L_x_39:
[----:B------:R-:W-:Y:S02]  /*0940*/  HFMA2 R13, -RZ, RZ, 0.96630859375, -0.0022525787353515625 ;  /* 0x3bbb989dff0d7431 */ /* 0x000fe400000001ff */
[----:B------:R-:W-:Y:S01]  /*0950*/  HADD2.F32 R0, -RZ, R10.H0_H0 ;  /* 0x2000000aff007230 */ /* 0x000fe20000004100 */
[----:B------:R-:W-:Y:S01]  /*0960*/  MOV R18, 0x437c0000 ;  /* 0x437c000000127802 */ /* 0x000fe20000000f00 */
[----:B------:R-:W-:Y:S01]  /*0970*/  BSSY.RECONVERGENT B0, `(.L_x_41) ;  /* 0x0000016000007945 */ /* 0x000fe20003800200 */
[----:B------:R-:W-:Y:S02]  /*0980*/  FMUL R12, R12, R23 ;  /* 0x000000170c0c7220 */ /* 0x000fe40000400000 */
        /* <DEDUP_REMOVED lines=20> */
.L_x_42:
[----:B------:R-:W-:Y:S05]  /*0ad0*/  BSYNC.RECONVERGENT B0 ;  /* 0x0000000000007941 */ /* 0x000fea0003800200 */
.L_x_41:
[----:B------:R-:W-:Y:S02]  /*0ae0*/  HFMA2 R23, -RZ, RZ, 0.96630859375, -0.0022525787353515625 ;  /* 0x3bbb989dff177431 */ /* 0x000fe400000001ff */
[----:B------:R-:W-:Y:S01]  /*0af0*/  HADD2.F32 R0, -RZ, R10.H1_H1 ;  /* 0x3000000aff007230 */ /* 0x000fe20000004100 */
[----:B------:R-:W-:Y:S01]  /*0b00*/  BSSY.RECONVERGENT B0, `(.L_x_43) ;  /* 0x0000018000007945 */ /* 0x000fe20003800200 */
[----:B------:R-:W-:-:S03]  /*0b10*/  IMAD.MOV.U32 R25, RZ, RZ, 0x437c0000 ;  /* 0x437c0000ff197424 */ /* 0x000fc600078e00ff */
        /* <DEDUP_REMOVED lines=22> */
.L_x_44:
[----:B------:R-:W-:Y:S05]  /*0c80*/  BSYNC.RECONVERGENT B0 ;  /* 0x0000000000007941 */ /* 0x000fea0003800200 */
.L_x_43:
        /* <DEDUP_REMOVED lines=8> */
[----:B------:R-:W-:-:S03]  /*0d10*/  IMAD.SHL.U32 R14, R14, 0x800000, RZ ;  /* 0x008000000e0e7824 */ /* 0x000fc600078e00ff */
        /* <DEDUP_REMOVED lines=16> */
.L_x_46:
[----:B------:R-:W-:Y:S05]  /*0e20*/  BSYNC.RECONVERGENT B0 ;  /* 0x0000000000007941 */ /* 0x000fea0003800200 */
.L_x_45:
[----:B------:R-:W-:Y:S02]  /*0e30*/  HADD2.F32 R0, -RZ, R11.H1_H1 ;  /* 0x3000000bff007230 */ /* 0x000fe40000004100 */
[----:B------:R-:W-:Y:S01]  /*0e40*/  HFMA2 R11, -RZ, RZ, 0.96630859375, -0.0022525787353515625 ;  /* 0x3bbb989dff0b7431 */ /* 0x000fe200000001ff */
[----:B------:R-:W-:Y:S01]  /*0e50*/  MOV R18, 0x437c0000 ;  /* 0x437c000000127802 */ /* 0x000fe20000000f00 */
[----:B------:R-:W-:Y:S01]  /*0e60*/  BSSY.RECONVERGENT B0, `(.L_x_47) ;  /* 0x0000016000007945 */ /* 0x000fe20003800200 */
[----:B------:R-:W-:Y:S02]  /*0e70*/  HADD2.F32 R15, -RZ, R15.H1_H1 ;  /* 0x3000000fff0f7230 */ /* 0x000fe40000004100 */
        /* <DEDUP_REMOVED lines=12> */
[----:B------:R-:W-:-:S03]  /*0f40*/  FMUL R11, R14, R23 ;  /* 0x000000170e0b7220 */ /* 0x000fc60000400000 */
[----:B------:R-:W-:-:S04]  /*0f50*/  FFMA R18, R0, R27, RZ ;  /* 0x0000001b00127223 */ /* 0x000fc800000000ff */
[----:B------:R-:W-:-:S04]  /*0f60*/  FFMA R20, -R25, R18, R0 ;  /* 0x0000001219147223 */ /* 0x000fc80000000100 */
[----:B------:R-:W-:Y:S01]  /*0f70*/  FFMA R18, R27, R20, R18 ;  /* 0x000000141b127223 */ /* 0x000fe20000000012 */
[----:B-1----:R-:W-:Y:S06]  /*0f80*/  @!P0 BRA `(.L_x_48) ;  /* 0x00000000000c8947 */ /* 0x002fec0003800000 */
[----:B------:R-:W-:-:S07]  /*0f90*/  MOV R18, 0xfb0 ;  /* 0x00000fb000127802 */ /* 0x000fce0000000f00 */
[----:B------:R-:W-:Y:S05]  /*0fa0*/  CALL.REL.NOINC `($__internal_1_$__cuda_sm3x_div_rn_noftz_f32_slowpath) ;  /* 0x0000000000507944 */ /* 0x000fea0003c00000 */
[----:B------:R-:W-:-:S07]  /*0fb0*/  MOV R18, R0 ;  /* 0x0000000000127202 */ /* 0x000fce0000000f00 */
.L_x_48:
[----:B------:R-:W-:Y:S05]  /*0fc0*/  BSYNC.RECONVERGENT B0 ;  /* 0x0000000000007941 */ /* 0x000fea0003800200 */
.L_x_47:
[----:B------:R-:W-:Y:S01]  /*0fd0*/  FMUL R18, R15, R18 ;  /* 0x000000120f127220 */ /* 0x000fe20000400000 */
[----:B------:R-:W-:Y:S01]  /*0fe0*/  F2FP.F16.F32.PACK_AB R10, R13, R10 ;  /* 0x0000000a0d0a723e */ /* 0x000fe200000000ff */
[----:B------:R-:W-:Y:S01]  /*0ff0*/  IMAD.MOV.U32 R13, RZ, RZ, R19 ;  /* 0x000000ffff0d7224 */ /* 0x000fe200078e0013 */
[----:B------:R-:W-:Y:S02]  /*1000*/  F2FP.F16.F32.PACK_AB R9, R12, R9 ;  /* 0x000000090c09723e */ /* 0x000fe400000000ff */
[----:B------:R-:W-:Y:S02]  /*1010*/  F2FP.F16.F32.PACK_AB R8, R21, R8 ;  /* 0x000000081508723e */ /* 0x000fe400000000ff */
[----:B------:R-:W-:Y:S02]  /*1020*/  F2FP.F16.F32.PACK_AB R11, R18, R11 ;  /* 0x0000000b120b723e */ /* 0x000fe400000000ff */
[----:B------:R-:W-:Y:S02]  /*1030*/  MOV R12, R16 ;  /* 0x00000010000c7202 */ /* 0x000fe40000000f00 */
[----:B------:R-:W-:-:S02]  /*1040*/  IADD3 R5, P0, PT, R5, 0x100, RZ ;  /* 0x0000010005057810 */ /* 0x000fc40007f1e0ff */
[----:B------:R-:W-:Y:S01]  /*1050*/  IADD3 R6, P1, PT, R6, 0x1000, RZ ;  /* 0x0000100006067810 */ /* 0x000fe20007f3e0ff */
[----:B------:R0:W-:Y:S01]  /*1060*/  STG.E.128 desc[UR8][R12.64], R8 ;  /* 0x000000080c007986 */ /* 0x0001e2000c101d08 */
[----:B------:R-:W-:Y:S02]  /*1070*/  IADD3.X R4, PT, PT, RZ, R4, RZ, P0, !PT ;  /* 0x00000004ff047210 */ /* 0x000fe400007fe4ff */
[----:B------:R-:W-:Y:S02]  /*1080*/  ISETP.GE.U32.AND P0, PT, R5, R2, PT ;  /* 0x000000020500720c */ /* 0x000fe40003f06070 */
[----:B------:R-:W-:Y:S02]  /*1090*/  IADD3 R16, P2, PT, R16, 0x1000, RZ ;  /* 0x0000100010107810 */ /* 0x000fe40007f5e0ff */
[----:B------:R-:W-:Y:S02]  /*10a0*/  ISETP.GE.AND.EX P0, PT, R4, R3, PT, P0 ;  /* 0x000000030400720c */ /* 0x000fe40003f06300 */
[----:B------:R-:W-:-:S02]  /*10b0*/  IADD3.X R17, PT, PT, RZ, R17, RZ, P1, !PT ;  /* 0x00000011ff117210 */ /* 0x000fc40000ffe4ff */
[----:B------:R-:W-:-:S09]  /*10c0*/  IADD3.X R19, PT, PT, RZ, R19, RZ, P2, !PT ;  /* 0x00000013ff137210 */ /* 0x000fd200017fe4ff */
[----:B0-----:R-:W-:Y:S05]  /*10d0*/  @!P0 BRA `(.L_x_49) ;  /* 0xfffffff000608947 */ /* 0x001fea000383ffff */
[----:B------:R-:W-:Y:S05]  /*10e0*/  EXIT ;  /* 0x000000000000794d */ /* 0x000fea0003800000 */
        .weak           $__internal_1_$__cuda_sm3x_div_rn_noftz_f32_slowpath
        .type           $__internal_1_$__cuda_sm3x_div_rn_noftz_f32_slowpath,@function
        .size           $__internal_1_$__cuda_sm3x_div_rn_noftz_f32_slowpath,(.L_x_63 - $__internal_1_$__cuda_sm3x_div_rn_noftz_f32_slowpath)
$__internal_1_$__cuda_sm3x_div_rn_noftz_f32_slowpath:
[----:B------:R-:W-:Y:S01]  /*10f0*/  SHF.R.U32.HI R20, RZ, 0x17, R25 ;  /* 0x00000017ff147819 */ /* 0x000fe20000011619 */
[----:B------:R-:W-:Y:S01]  /*1100*/  BSSY.RECONVERGENT B1, `(.L_x_50) ;  /* 0x0000062000017945 */ /* 0x000fe20003800200 */
[----:B------:R-:W-:Y:S02]  /*1110*/  SHF.R.U32.HI R27, RZ, 0x17, R0 ;  /* 0x00000017ff1b7819 */ /* 0x000fe40000011600 */
[----:B------:R-:W-:Y:S02]  /*1120*/  LOP3.LUT R20, R20, 0xff, RZ, 0xc0, !PT ;  /* 0x000000ff14147812 */ /* 0x000fe400078ec0ff */
[----:B------:R-:W-:Y:S02]  /*1130*/  LOP3.LUT R27, R27, 0xff, RZ, 0xc0, !PT ;  /* 0x000000ff1b1b7812 */ /* 0x000fe400078ec0ff */
[----:B------:R-:W-:Y:S02]  /*1140*/  IADD3 R23, PT, PT, R20, -0x1, RZ ;  /* 0xffffffff14177810 */ /* 0x000fe40007ffe0ff */
[----:B------:R-:W-:-:S02]  /*1150*/  IADD3 R24, PT, PT, R27, -0x1, RZ ;  /* 0xffffffff1b187810 */ /* 0x000fc40007ffe0ff */
        /* <DEDUP_REMOVED lines=10> */
[C---:B------:R-:W-:Y:S02]  /*1200*/  FSETP.NEU.FTZ.AND P1, PT, |R0|.reuse, +INF , PT ;  /* 0x7f8000000000780b */ /* 0x040fe40003f3d200 */
        /* <DEDUP_REMOVED lines=11> */
[----:B------:R-:W-:Y:S01]  /*12c0*/  @P0 IMAD.MOV.U32 R22, RZ, RZ, RZ ;  /* 0x000000ffff160224 */ /* 0x000fe200078e00ff */
[----:B------:R-:W-:Y:S01]  /*12d0*/  @!P0 MOV R22, 0xffffffc0 ;  /* 0xffffffc000168802 */ /* 0x000fe20000000f00 */
[----:B------:R-:W-:Y:S01]  /*12e0*/  @!P0 FFMA R0, R0, 1.84467440737095516160e+19, RZ ;  /* 0x5f80000000008823 */ /* 0x000fe200000000ff */
[----:B------:R-:W-:Y:S02]  /*12f0*/  @!P1 FFMA R25, R25, 1.84467440737095516160e+19, RZ ;  /* 0x5f80000019199823 */ /* 0x000fe400000000ff */
[----:B------:R-:W-:-:S07]  /*1300*/  @!P1 IADD3 R22, PT, PT, R22, 0x40, RZ ;  /* 0x0000004016169810 */ /* 0x000fce0007ffe0ff */
.L_x_51:
[----:B------:R-:W-:Y:S01]  /*1310*/  LEA R28, R20, 0xc0800000, 0x17 ;  /* 0xc0800000141c7811 */ /* 0x000fe200078eb8ff */
[----:B------:R-:W-:Y:S01]  /*1320*/  BSSY.RECONVERGENT B2, `(.L_x_56) ;  /* 0x0000036000027945 */ /* 0x000fe20003800200 */
[----:B------:R-:W-:Y:S02]  /*1330*/  IADD3 R27, PT, PT, R27, -0x7f, RZ ;  /* 0xffffff811b1b7810 */ /* 0x000fe40007ffe0ff */
[----:B------:R-:W-:-:S03]  /*1340*/  IADD3 R28, PT, PT, -R28, R25, RZ ;  /* 0x000000191c1c7210 */ /* 0x000fc60007ffe1ff */
[C---:B------:R-:W-:Y:S01]  /*1350*/  IMAD R0, R27.reuse, -0x800000, R0 ;  /* 0xff8000001b007824 */ /* 0x040fe200078e0200 */
[----:B------:R-:W0:Y:S01]  /*1360*/  MUFU.RCP R24, R28 ;  /* 0x0000001c00187308 */ /* 0x000e220000001000 */
[----:B------:R-:W-:Y:S01]  /*1370*/  FADD.FTZ R25, -R28, -RZ ;  /* 0x800000ff1c197221 */ /* 0x000fe20000010100 */
[----:B------:R-:W-:-:S04]  /*1380*/  IADD3 R27, PT, PT, R27, 0x7f, -R20 ;  /* 0x0000007f1b1b7810 */ /* 0x000fc80007ffe814 */
[----:B------:R-:W-:Y:S01]  /*1390*/  IADD3 R27, PT, PT, R27, R22, RZ ;  /* 0x000000161b1b7210 */ /* 0x000fe20007ffe0ff */
        /* <DEDUP_REMOVED lines=23> */
[----:B------:R-:W-:Y:S02]  /*1510*/  IADD3 R23, PT, PT, R20, 0x20, RZ ;  /* 0x0000002014177810 */ /* 0x000fe40007ffe0ff */
[----:B------:R-:W-:Y:S02]  /*1520*/  LOP3.LUT R22, R22, 0x7fffff, RZ, 0xc0, !PT ;  /* 0x007fffff16167812 */ /* 0x000fe400078ec0ff */
[----:B------:R-:W-:Y:S02]  /*1530*/  ISETP.NE.AND P2, PT, R20, RZ, PT ;  /* 0x000000ff1400720c */ /* 0x000fe40003f45270 */
        /* <DEDUP_REMOVED lines=12> */
[----:B------:R-:W-:-:S04]  /*1600*/  LOP3.LUT R23, R20, R23, RZ, 0xc0, !PT ;  /* 0x0000001714177212 */ /* 0x000fc800078ec0ff */
[----:B------:R-:W-:-:S04]  /*1610*/  IADD3 R23, PT, PT, R22, R23, RZ ;  /* 0x0000001716177210 */ /* 0x000fc80007ffe0ff */
[----:B------:R-:W-:Y:S01]  /*1620*/  LOP3.LUT R0, R23, R0, RZ, 0xfc, !PT ;  /* 0x0000000017007212 */ /* 0x000fe200078efcff */
[----:B------:R-:W-:Y:S06]  /*1630*/  BRA `(.L_x_59) ;  /* 0x0000000000107947 */ /* 0x000fec0003800000 */
.L_x_58:
[----:B------:R-:W-:-:S04]  /*1640*/  LOP3.LUT R0, R0, 0x80000000, RZ, 0xc0, !PT ;  /* 0x8000000000007812 */ /* 0x000fc800078ec0ff */
[----:B------:R-:W-:Y:S01]  /*1650*/  LOP3.LUT R0, R0, 0x7f800000, RZ, 0xfc, !PT ;  /* 0x7f80000000007812 */ /* 0x000fe200078efcff */
[----:B------:R-:W-:Y:S06]  /*1660*/  BRA `(.L_x_59) ;  /* 0x0000000000047947 */ /* 0x000fec0003800000 */
.L_x_57:
[----:B------:R-:W-:-:S07]  /*1670*/  LEA R0, R27, R0, 0x17 ;  /* 0x000000001b007211 */ /* 0x000fce00078eb8ff */
.L_x_59:
[----:B------:R-:W-:Y:S05]  /*1680*/  BSYNC.RECONVERGENT B2 ;  /* 0x0000000000027941 */ /* 0x000fea0003800200 */
.L_x_56:
[----:B------:R-:W-:Y:S05]  /*1690*/  BRA `(.L_x_60) ;  /* 0x0000000000207947 */ /* 0x000fea0003800000 */
.L_x_55:
[----:B------:R-:W-:-:S04]  /*16a0*/  LOP3.LUT R0, R25, 0x80000000, R0, 0x48, !PT ;  /* 0x8000000019007812 */ /* 0x000fc800078e4800 */
[----:B------:R-:W-:Y:S01]  /*16b0*/  LOP3.LUT R0, R0, 0x7f800000, RZ, 0xfc, !PT ;  /* 0x7f80000000007812 */ /* 0x000fe200078efcff */
[----:B------:R-:W-:Y:S06]  /*16c0*/  BRA `(.L_x_60) ;  /* 0x0000000000147947 */ /* 0x000fec0003800000 */
.L_x_54:
[----:B------:R-:W-:Y:S01]  /*16d0*/  LOP3.LUT R0, R25, 0x80000000, R0, 0x48, !PT ;  /* 0x8000000019007812 */ /* 0x000fe200078e4800 */
[----:B------:R-:W-:Y:S06]  /*16e0*/  BRA `(.L_x_60) ;  /* 0x00000000000c7947 */ /* 0x000fec0003800000 */
.L_x_53:
[----:B------:R-:W0:Y:S01]  /*16f0*/  MUFU.RSQ R0, -QNAN ;  /* 0xffc0000000007908 */ /* 0x000e220000001400 */
[----:B------:R-:W-:Y:S05]  /*1700*/  BRA `(.L_x_60) ;  /* 0x0000000000047947 */ /* 0x000fea0003800000 */
.L_x_52:
[----:B------:R-:W-:-:S07]  /*1710*/  FADD.FTZ R0, R0, R25 ;  /* 0x0000001900007221 */ /* 0x000fce0000010000 */
.L_x_60:
[----:B------:R-:W-:Y:S05]  /*1720*/  BSYNC.RECONVERGENT B1 ;  /* 0x0000000000017941 */ /* 0x000fea0003800200 */
.L_x_50:
[----:B------:R-:W-:Y:S01]  /*1730*/  HFMA2 R23, -RZ, RZ, 0, 0 ;  /* 0x00000000ff177431 */ /* 0x000fe200000001ff */
[----:B------:R-:W-:-:S04]  /*1740*/  MOV R22, R18 ;  /* 0x0000001200167202 */ /* 0x000fc80000000f00 */
[----:B0-----:R-:W-:Y:S05]  /*1750*/  RET.REL.NODEC R22 `(_Z23doGatedActivationKernelIL14ActivationType0EEvP6__halfPKS1_PKlllPKfS8_S8_) ;  /* 0xffffffe816287950 */ /* 0x001fea0003c3ffff */
.L_x_61:
        /* <DEDUP_REMOVED lines=10> */
.L_x_63:


//--------------------- .nv.shared.reserved.0     --------------------------
	.section	.nv.shared.reserved.0,"aw",@nobits
	.weak		__nv_reservedSMEM_offset_0_alias
	.size		__nv_reservedSMEM_offset_0_alias, 0, 64
	.other		__nv_reservedSMEM_offset_0_alias,@"STO_CUDA_RESERVED_SHARED STV_DEFAULT"
__nv_reservedSMEM_offset_0_alias:
	.zero		0
	.zero		64


//--------------------- .nv.constant0._Z23doGatedActivationKernelIL14ActivationType2EEvP6__halfPKS1_PKlllPKfS8_S8_ --------------------------
	.section	.nv.constant0._Z23doGatedActivationKernelIL14ActivationType2EEvP6__halfPKS1_PKlllPKfS8_S8_,"a",@progbits
	.sectionflags	@""
	.align	4
.nv.constant0._Z23doGatedActivationKernelIL14ActivationType2EEvP6__halfPKS1_PKlllPKfS8_S8_:
	.zero		960


//--------------------- .nv.constant0._Z23doGatedActivationKernelIL14ActivationType1EEvP6__halfPKS1_PKlllPKfS8_S8_ --------------------------
	.section	.nv.constant0._Z23doGatedActivationKernelIL14ActivationType1EEvP6__halfPKS1_PKlllPKfS8_S8_,"a",@progbits
	.sectionflags	@""
	.align	4
.nv.constant0._Z23doGatedActivationKernelIL14ActivationType1EEvP6__halfPKS1_PKlllPKfS8_S8_:
	.zero		960


//--------------------- .nv.constant0._Z23doGatedActivationKernelIL14ActivationType0EEvP6__halfPKS1_PKlllPKfS8_S8_ --------------------------
	.section	.nv.constant0._Z23doGatedActivationKernelIL14ActivationType0EEvP6__halfPKS1_PKlllPKfS8_S8_,"a",@progbits
	.sectionflags	@""
	.align	4
.nv.constant0._Z23doGatedActivationKernelIL14ActivationType0EEvP6__halfPKS1_PKlllPKfS8_S8_:
	.zero		960


//--------------------- SYMBOLS --------------------------

	.type		.nv.reservedSmem.offset0,@object
	.size		.nv.reservedSmem.offset0,0x4
